	.version 2.2
	.target sm_20
	// compiled with /usr/local/cuda/open64/lib//be
	// nvopencc 3.2 built on 2010-11-03

	//-----------------------------------------------------------
	// Compiling main.cpp3.i (/tmp/ccBI#.uKK4yJ)
	//-----------------------------------------------------------

	//-----------------------------------------------------------
	// Options:
	//-----------------------------------------------------------
	//  Target:ptx, ISA:sm_20, Endian:little, Pointer Size:64
	//  -O3	(Optimization level)
	//  -g0	(Debug level)
	//  -m2	(Report advisories)
	//-----------------------------------------------------------

	.file	1	"<command-line>"
	.file	2	"main.cudafe2.gpu"
	.file	3	"/usr/lib/gcc/x86_64-linux-gnu/4.4.7/include/stddef.h"
	.file	4	"/usr/local/cuda/bin/../include/crt/device_runtime.h"
	.file	5	"/usr/local/cuda/bin/../include/host_defines.h"
	.file	6	"/usr/local/cuda/bin/../include/builtin_types.h"
	.file	7	"/usr/local/cuda/bin/../include/device_types.h"
	.file	8	"/usr/local/cuda/bin/../include/driver_types.h"
	.file	9	"/usr/local/cuda/bin/../include/surface_types.h"
	.file	10	"/usr/local/cuda/bin/../include/texture_types.h"
	.file	11	"/usr/local/cuda/bin/../include/vector_types.h"
	.file	12	"/usr/local/cuda/bin/../include/device_launch_parameters.h"
	.file	13	"/usr/local/cuda/bin/../include/crt/storage_class.h"
	.file	14	"/usr/include/x86_64-linux-gnu/bits/types.h"
	.file	15	"/usr/include/time.h"
	.file	16	"/usr/local/cuda/bin/../include/texture_fetch_functions.h"
	.file	17	"main.cu"
	.file	18	"/usr/local/cuda/bin/../include/common_functions.h"
	.file	19	"/usr/local/cuda/bin/../include/math_functions.h"
	.file	20	"/usr/local/cuda/bin/../include/math_constants.h"
	.file	21	"/usr/local/cuda/bin/../include/device_functions.h"
	.file	22	"/usr/local/cuda/bin/../include/sm_11_atomic_functions.h"
	.file	23	"/usr/local/cuda/bin/../include/sm_12_atomic_functions.h"
	.file	24	"/usr/local/cuda/bin/../include/sm_13_double_functions.h"
	.file	25	"/usr/local/cuda/bin/../include/sm_20_atomic_functions.h"
	.file	26	"/usr/local/cuda/bin/../include/sm_20_intrinsics.h"
	.file	27	"/usr/local/cuda/bin/../include/surface_functions.h"
	.file	28	"/usr/local/cuda/bin/../include/math_functions_dbl_ptx3.h"

	.const .align 4 .b8 __cudart_i2opi_f[24] = {65,144,67,60,153,149,98,219,192,221,52,245,209,87,39,252,41,21,68,78,110,131,249,162};

	.entry _Z15myfriend_kernelPii (
		.param .u64 __cudaparm__Z15myfriend_kernelPii_a,
		.param .s32 __cudaparm__Z15myfriend_kernelPii_n)
	{
	.reg .u32 %r<158>;
	.reg .u64 %rd<19>;
	.reg .f32 %f<68>;
	.reg .pred %p<26>;
	.local .align 4 .b8 __cuda___cuda_result_3212[28];
	.local .align 4 .b8 __cuda___cuda_result_6040[28];
	.loc	17	50	0
$LDWbegin__Z15myfriend_kernelPii:
	ld.param.s32 	%r1, [__cudaparm__Z15myfriend_kernelPii_n];
	mov.u32 	%r2, 0;
	setp.le.s32 	%p1, %r1, %r2;
	@%p1 bra 	$Lt_0_35586;
	mov.s32 	%r3, %r1;
	mov.s32 	%r4, 0;
	mov.s32 	%r5, 1;
	mov.u64 	%rd1, __cuda___cuda_result_3212;
	mov.u64 	%rd2, __cudart_i2opi_f;
	mov.u64 	%rd3, __cuda___cuda_result_6040;
	mov.s32 	%r6, %r3;
$Lt_0_24322:
 //<loop> Loop body line 50, nesting depth: 1, estimated iterations: unknown
	.loc	19	1638	0
	cvt.rn.f32.s32 	%f1, %r4;
	abs.f32 	%f2, %f1;
	mov.f32 	%f3, 0f7f800000;     	// ((1.0F)/(0.0F))
	setp.eq.f32 	%p2, %f2, %f3;
	selp.s32 	%r7, 1, 0, %p2;
	mov.f32 	%f4, 0f00000000;     	// 0
	set.eq.u32.f32 	%r8, %f1, %f4;
	neg.s32 	%r9, %r8;
	or.b32 	%r10, %r7, %r9;
	mov.u32 	%r11, 0;
	setp.eq.s32 	%p3, %r10, %r11;
	@%p3 bra 	$Lt_0_24578;
 //<loop> Part of loop body line 50, head labeled $Lt_0_24322
	.loc	19	1639	0
	mov.f32 	%f5, 0f00000000;     	// 0
	mul.rn.f32 	%f6, %f1, %f5;
	bra.uni 	$LDWendi___isinff_177_5;
$Lt_0_24578:
 //<loop> Part of loop body line 50, head labeled $Lt_0_24322
	mov.f32 	%f7, 0f473ba700;     	// 48039
	setp.gt.f32 	%p4, %f2, %f7;
	@!%p4 bra 	$Lt_0_25090;
 //<loop> Part of loop body line 50, head labeled $Lt_0_24322
	.loc	19	1396	0
	mov.b32 	%r12, %f1;
	and.b32 	%r13, %r12, -2147483648;
	mov.s32 	%r14, %r13;
	.loc	19	24	0
	shl.b32 	%r15, %r12, 8;
	mov.s64 	%rd4, %rd2;
	mov.u64 	%rd5, __cuda___cuda_result_3212;
	or.b32 	%r16, %r15, -2147483648;
	mov.s32 	%r17, 0;
	mov.u32 	%r18, 0;
$Lt_0_26114:
	.pragma "nounroll";
 //<loop> Loop body line 24, nesting depth: 2, iterations: 6
	.loc	19	1410	0
	ld.const.u32 	%r19, [%rd4+0];
	mul.lo.u32 	%r20, %r19, %r16;
	add.u32 	%r21, %r20, %r18;
	.loc	19	1411	0
	set.gt.u32.u32 	%r22, %r20, %r21;
	neg.s32 	%r23, %r22;
	mul.hi.u32 	%r24, %r19, %r16;
	add.u32 	%r18, %r23, %r24;
	.loc	19	1412	0
	st.local.u32 	[%rd5+0], %r21;
	add.s32 	%r17, %r17, 1;
	add.u64 	%rd5, %rd5, 4;
	add.u64 	%rd4, %rd4, 4;
	mov.u32 	%r25, 6;
	setp.ne.s32 	%p5, %r17, %r25;
	@%p5 bra 	$Lt_0_26114;
 //<loop> Part of loop body line 50, head labeled $Lt_0_24322
	.loc	19	1414	0
	st.local.u32 	[__cuda___cuda_result_3212+24], %r18;
	.loc	19	1419	0
	shl.b32 	%r26, %r12, 1;
	shr.u32 	%r27, %r26, 24;
	sub.u32 	%r28, %r27, 128;
	shr.u32 	%r29, %r28, 5;
	mov.s32 	%r30, 4;
	sub.s32 	%r31, %r30, %r29;
	cvt.s64.s32 	%rd6, %r31;
	mul.wide.s32 	%rd7, %r31, 4;
	add.u64 	%rd8, %rd1, %rd7;
	ld.local.u32 	%r18, [%rd8+8];
	.loc	19	1420	0
	ld.local.u32 	%r32, [%rd8+4];
	and.b32 	%r33, %r28, 31;
	mov.u32 	%r34, 0;
	setp.eq.u32 	%p6, %r33, %r34;
	@%p6 bra 	$Lt_0_26626;
 //<loop> Part of loop body line 50, head labeled $Lt_0_24322
	.loc	19	1423	0
	mov.s32 	%r35, 32;
	sub.s32 	%r36, %r35, %r33;
	shr.u32 	%r37, %r32, %r36;
	shl.b32 	%r38, %r18, %r33;
	add.u32 	%r18, %r37, %r38;
	.loc	19	1424	0
	ld.local.u32 	%r39, [%rd8+0];
	shr.u32 	%r40, %r39, %r36;
	shl.b32 	%r41, %r32, %r33;
	add.u32 	%r32, %r40, %r41;
$Lt_0_26626:
 //<loop> Part of loop body line 50, head labeled $Lt_0_24322
	.loc	19	1426	0
	shr.u32 	%r17, %r18, 30;
	.loc	19	1428	0
	shr.u32 	%r42, %r32, 30;
	shl.b32 	%r43, %r18, 2;
	add.u32 	%r18, %r42, %r43;
	.loc	19	1429	0
	shl.b32 	%r32, %r32, 2;
	mov.u32 	%r44, 0;
	setp.eq.u32 	%p7, %r32, %r44;
	@%p7 bra 	$Lt_0_27394;
 //<loop> Part of loop body line 50, head labeled $Lt_0_24322
	.loc	19	1430	0
	add.u32 	%r45, %r18, 1;
	mov.u32 	%r46, -2147483648;
	set.gt.u32.u32 	%r47, %r45, %r46;
	neg.s32 	%r48, %r47;
	bra.uni 	$Lt_0_27138;
$Lt_0_27394:
 //<loop> Part of loop body line 50, head labeled $Lt_0_24322
	mov.u32 	%r49, -2147483648;
	set.gt.u32.u32 	%r50, %r18, %r49;
	neg.s32 	%r48, %r50;
$Lt_0_27138:
 //<loop> Part of loop body line 50, head labeled $Lt_0_24322
	.loc	19	1431	0
	add.u32 	%r51, %r17, %r48;
	.loc	19	1430	0
	neg.s32 	%r52, %r51;
	mov.u32 	%r53, 0;
	setp.ne.u32 	%p8, %r13, %r53;
	selp.s32 	%r17, %r52, %r51, %p8;
	mov.u32 	%r54, 0;
	setp.eq.u32 	%p9, %r48, %r54;
	@%p9 bra 	$Lt_0_27650;
 //<loop> Part of loop body line 50, head labeled $Lt_0_24322
	.loc	19	1436	0
	neg.s32 	%r32, %r32;
	.loc	19	1438	0
	mov.u32 	%r55, 0;
	set.eq.u32.u32 	%r56, %r32, %r55;
	neg.s32 	%r57, %r56;
	not.b32 	%r58, %r18;
	add.u32 	%r18, %r57, %r58;
	.loc	19	1439	0
	xor.b32 	%r14, %r13, -2147483648;
$Lt_0_27650:
 //<loop> Part of loop body line 50, head labeled $Lt_0_24322
	.loc	19	1441	0
	mov.s32 	%r59, %r17;
	mov.u32 	%r60, 0;
	setp.le.s32 	%p10, %r18, %r60;
	@%p10 bra 	$Lt_0_35842;
 //<loop> Part of loop body line 50, head labeled $Lt_0_24322
	mov.u32 	%r61, 0;
$Lt_0_28674:
 //<loop> Loop body line 1441, nesting depth: 2, estimated iterations: unknown
	.loc	19	1445	0
	shr.u32 	%r62, %r32, 31;
	shl.b32 	%r63, %r18, 1;
	add.u32 	%r18, %r62, %r63;
	.loc	19	1446	0
	shl.b32 	%r32, %r32, 1;
	.loc	19	1447	0
	sub.u32 	%r61, %r61, 1;
	mov.u32 	%r64, 0;
	setp.gt.s32 	%p11, %r18, %r64;
	@%p11 bra 	$Lt_0_28674;
 //<loop> Part of loop body line 50, head labeled $Lt_0_24322
	bra.uni 	$Lt_0_28162;
$Lt_0_35842:
 //<loop> Part of loop body line 50, head labeled $Lt_0_24322
	mov.u32 	%r61, 0;
$Lt_0_28162:
 //<loop> Part of loop body line 50, head labeled $Lt_0_24322
	.loc	19	1449	0
	mul.lo.u32 	%r32, %r18, -921707870;
	.loc	19	1450	0
	mov.u32 	%r65, -921707870;
	mul.hi.u32 	%r18, %r18, %r65;
	mov.u32 	%r66, 0;
	setp.le.s32 	%p12, %r18, %r66;
	@%p12 bra 	$Lt_0_29186;
 //<loop> Part of loop body line 50, head labeled $Lt_0_24322
	.loc	19	1452	0
	shr.u32 	%r67, %r32, 31;
	shl.b32 	%r68, %r18, 1;
	add.u32 	%r18, %r67, %r68;
	.loc	19	1453	0
	shl.b32 	%r32, %r32, 1;
	.loc	19	1454	0
	sub.u32 	%r61, %r61, 1;
$Lt_0_29186:
 //<loop> Part of loop body line 50, head labeled $Lt_0_24322
	.loc	19	1456	0
	mov.u32 	%r69, 0;
	set.ne.u32.u32 	%r70, %r32, %r69;
	neg.s32 	%r71, %r70;
	add.u32 	%r18, %r71, %r18;
	.loc	19	1458	0
	shl.b32 	%r72, %r18, 24;
	mov.s32 	%r73, 0;
	set.lt.u32.s32 	%r74, %r72, %r73;
	neg.s32 	%r75, %r74;
	shr.u32 	%r76, %r18, 8;
	add.u32 	%r77, %r61, 126;
	shl.b32 	%r78, %r77, 23;
	add.u32 	%r79, %r76, %r78;
	add.u32 	%r80, %r75, %r79;
	or.b32 	%r81, %r14, %r80;
	mov.b32 	%f8, %r81;
	bra.uni 	$LDWendi___internal_fmad_177_6;
$Lt_0_25090:
 //<loop> Part of loop body line 50, head labeled $Lt_0_24322
	.loc	19	1173	0
	mov.f32 	%f9, 0f3f22f983;     	// 0.63662
	mul.f32 	%f10, %f1, %f9;
	cvt.rni.s32.f32 	%r82, %f10;
	cvt.rn.f32.s32 	%f11, %r82;
	neg.f32 	%f12, %f11;
	mov.f32 	%f13, 0f2e85a309;    	// 6.0771e-11
	mov.f32 	%f14, 0f39fdaa20;    	// 0.000483827
	mov.f32 	%f15, 0f3fc90000;    	// 1.57031
	fma.rn.f32 	%f16, %f12, %f15, %f1;
	fma.rn.f32 	%f17, %f12, %f14, %f16;
	fma.rn.f32 	%f18, %f12, %f13, %f17;
	.loc	19	1471	0
	mov.s32 	%r59, %r82;
	.loc	19	1472	0
	mov.f32 	%f8, %f18;
$LDWendi___internal_fmad_177_6:
 //<loop> Part of loop body line 50, head labeled $Lt_0_24322
	.loc	19	1641	0
	mov.f32 	%f19, %f8;
	mul.f32 	%f20, %f19, %f19;
	and.b32 	%r83, %r59, 1;
	mov.u32 	%r84, 0;
	setp.eq.s32 	%p13, %r83, %r84;
	@%p13 bra 	$Lt_0_29954;
 //<loop> Part of loop body line 50, head labeled $Lt_0_24322
	.loc	19	1644	0
	mov.f32 	%f21, 0f37ccf5ce;    	// 2.44332e-05
	mov.f32 	%f22, 0fbab6061a;    	// -0.00138873
	fma.rn.f32 	%f23, %f21, %f20, %f22;
	mov.f32 	%f24, 0f3d2aaaa5;    	// 0.0416666
	fma.rn.f32 	%f25, %f23, %f20, %f24;
	mov.f32 	%f26, 0fbf000000;    	// -0.5
	fma.rn.f32 	%f27, %f25, %f20, %f26;
	mov.f32 	%f28, 0f3f800000;    	// 1
	fma.rn.f32 	%f29, %f27, %f20, %f28;
	bra.uni 	$Lt_0_29698;
$Lt_0_29954:
 //<loop> Part of loop body line 50, head labeled $Lt_0_24322
	.loc	19	1646	0
	mov.f32 	%f30, 0fb94ca1f9;    	// -0.000195153
	mov.f32 	%f31, 0f3c08839e;    	// 0.00833216
	fma.rn.f32 	%f32, %f30, %f20, %f31;
	mov.f32 	%f33, 0fbe2aaaa3;    	// -0.166667
	fma.rn.f32 	%f34, %f32, %f20, %f33;
	mul.f32 	%f35, %f20, %f34;
	fma.rn.f32 	%f29, %f35, %f19, %f19;
$Lt_0_29698:
 //<loop> Part of loop body line 50, head labeled $Lt_0_24322
	.loc	19	1648	0
	neg.f32 	%f36, %f29;
	and.b32 	%r85, %r59, 2;
	mov.s32 	%r86, 0;
	setp.ne.s32 	%p14, %r85, %r86;
	selp.f32 	%f29, %f36, %f29, %p14;
	.loc	19	1651	0
	mov.f32 	%f6, %f29;
$LDWendi___isinff_177_5:
 //<loop> Part of loop body line 50, head labeled $Lt_0_24322
	.loc	19	1728	0
	@!%p2 bra 	$Lt_0_30210;
 //<loop> Part of loop body line 50, head labeled $Lt_0_24322
	.loc	19	1729	0
	neg.f32 	%f37, %f1;
	add.rn.f32 	%f38, %f1, %f37;
	bra.uni 	$LDWendi___isinff_177_1;
$Lt_0_30210:
 //<loop> Part of loop body line 50, head labeled $Lt_0_24322
	mov.f32 	%f39, 0f473ba700;    	// 48039
	setp.gt.f32 	%p15, %f2, %f39;
	@!%p15 bra 	$Lt_0_30722;
 //<loop> Part of loop body line 50, head labeled $Lt_0_24322
	.loc	19	1396	0
	mov.b32 	%r12, %f1;
	and.b32 	%r13, %r12, -2147483648;
	mov.s32 	%r87, %r13;
	.loc	19	24	0
	shl.b32 	%r88, %r12, 8;
	mov.s64 	%rd9, %rd2;
	mov.u64 	%rd10, __cuda___cuda_result_6040;
	or.b32 	%r16, %r88, -2147483648;
	mov.s32 	%r89, 0;
	mov.u32 	%r90, 0;
$Lt_0_31746:
	.pragma "nounroll";
 //<loop> Loop body line 24, nesting depth: 2, iterations: 6
	.loc	19	1410	0
	ld.const.u32 	%r91, [%rd9+0];
	mul.lo.u32 	%r92, %r91, %r16;
	add.u32 	%r93, %r92, %r90;
	.loc	19	1411	0
	set.gt.u32.u32 	%r94, %r92, %r93;
	neg.s32 	%r95, %r94;
	mul.hi.u32 	%r96, %r91, %r16;
	add.u32 	%r90, %r95, %r96;
	.loc	19	1412	0
	st.local.u32 	[%rd10+0], %r93;
	add.s32 	%r89, %r89, 1;
	add.u64 	%rd10, %rd10, 4;
	add.u64 	%rd9, %rd9, 4;
	mov.u32 	%r97, 6;
	setp.ne.s32 	%p16, %r89, %r97;
	@%p16 bra 	$Lt_0_31746;
 //<loop> Part of loop body line 50, head labeled $Lt_0_24322
	.loc	19	1414	0
	st.local.u32 	[__cuda___cuda_result_6040+24], %r90;
	.loc	19	1419	0
	shl.b32 	%r98, %r12, 1;
	shr.u32 	%r99, %r98, 24;
	sub.u32 	%r100, %r99, 128;
	shr.u32 	%r101, %r100, 5;
	mov.s32 	%r102, 4;
	sub.s32 	%r103, %r102, %r101;
	cvt.s64.s32 	%rd11, %r103;
	mul.wide.s32 	%rd12, %r103, 4;
	add.u64 	%rd13, %rd3, %rd12;
	ld.local.u32 	%r90, [%rd13+8];
	.loc	19	1420	0
	ld.local.u32 	%r104, [%rd13+4];
	and.b32 	%r33, %r100, 31;
	mov.u32 	%r105, 0;
	setp.eq.u32 	%p17, %r33, %r105;
	@%p17 bra 	$Lt_0_32258;
 //<loop> Part of loop body line 50, head labeled $Lt_0_24322
	.loc	19	1423	0
	mov.s32 	%r106, 32;
	sub.s32 	%r107, %r106, %r33;
	shr.u32 	%r108, %r104, %r107;
	shl.b32 	%r109, %r90, %r33;
	add.u32 	%r90, %r108, %r109;
	.loc	19	1424	0
	ld.local.u32 	%r110, [%rd13+0];
	shr.u32 	%r111, %r110, %r107;
	shl.b32 	%r112, %r104, %r33;
	add.u32 	%r104, %r111, %r112;
$Lt_0_32258:
 //<loop> Part of loop body line 50, head labeled $Lt_0_24322
	.loc	19	1426	0
	shr.u32 	%r89, %r90, 30;
	.loc	19	1428	0
	shr.u32 	%r113, %r104, 30;
	shl.b32 	%r114, %r90, 2;
	add.u32 	%r90, %r113, %r114;
	.loc	19	1429	0
	shl.b32 	%r104, %r104, 2;
	mov.u32 	%r115, 0;
	setp.eq.u32 	%p18, %r104, %r115;
	@%p18 bra 	$Lt_0_33026;
 //<loop> Part of loop body line 50, head labeled $Lt_0_24322
	.loc	19	1430	0
	add.u32 	%r116, %r90, 1;
	mov.u32 	%r117, -2147483648;
	set.gt.u32.u32 	%r118, %r116, %r117;
	neg.s32 	%r119, %r118;
	bra.uni 	$Lt_0_32770;
$Lt_0_33026:
 //<loop> Part of loop body line 50, head labeled $Lt_0_24322
	mov.u32 	%r120, -2147483648;
	set.gt.u32.u32 	%r121, %r90, %r120;
	neg.s32 	%r119, %r121;
$Lt_0_32770:
 //<loop> Part of loop body line 50, head labeled $Lt_0_24322
	.loc	19	1431	0
	add.u32 	%r122, %r89, %r119;
	.loc	19	1430	0
	neg.s32 	%r123, %r122;
	mov.u32 	%r124, 0;
	setp.ne.u32 	%p19, %r13, %r124;
	selp.s32 	%r89, %r123, %r122, %p19;
	mov.u32 	%r125, 0;
	setp.eq.u32 	%p20, %r119, %r125;
	@%p20 bra 	$Lt_0_33282;
 //<loop> Part of loop body line 50, head labeled $Lt_0_24322
	.loc	19	1436	0
	neg.s32 	%r104, %r104;
	.loc	19	1438	0
	mov.u32 	%r126, 0;
	set.eq.u32.u32 	%r127, %r104, %r126;
	neg.s32 	%r128, %r127;
	not.b32 	%r129, %r90;
	add.u32 	%r90, %r128, %r129;
	.loc	19	1439	0
	xor.b32 	%r87, %r13, -2147483648;
$Lt_0_33282:
 //<loop> Part of loop body line 50, head labeled $Lt_0_24322
	.loc	19	1441	0
	mov.s32 	%r130, %r89;
	mov.u32 	%r131, 0;
	setp.le.s32 	%p21, %r90, %r131;
	@%p21 bra 	$Lt_0_36098;
 //<loop> Part of loop body line 50, head labeled $Lt_0_24322
	mov.u32 	%r132, 0;
$Lt_0_34306:
 //<loop> Loop body line 1441, nesting depth: 2, estimated iterations: unknown
	.loc	19	1445	0
	shr.u32 	%r133, %r104, 31;
	shl.b32 	%r134, %r90, 1;
	add.u32 	%r90, %r133, %r134;
	.loc	19	1446	0
	shl.b32 	%r104, %r104, 1;
	.loc	19	1447	0
	sub.u32 	%r132, %r132, 1;
	mov.u32 	%r135, 0;
	setp.gt.s32 	%p22, %r90, %r135;
	@%p22 bra 	$Lt_0_34306;
 //<loop> Part of loop body line 50, head labeled $Lt_0_24322
	bra.uni 	$Lt_0_33794;
$Lt_0_36098:
 //<loop> Part of loop body line 50, head labeled $Lt_0_24322
	mov.u32 	%r132, 0;
$Lt_0_33794:
 //<loop> Part of loop body line 50, head labeled $Lt_0_24322
	.loc	19	1449	0
	mul.lo.u32 	%r104, %r90, -921707870;
	.loc	19	1450	0
	mov.u32 	%r136, -921707870;
	mul.hi.u32 	%r90, %r90, %r136;
	mov.u32 	%r137, 0;
	setp.le.s32 	%p23, %r90, %r137;
	@%p23 bra 	$Lt_0_34818;
 //<loop> Part of loop body line 50, head labeled $Lt_0_24322
	.loc	19	1452	0
	shr.u32 	%r138, %r104, 31;
	shl.b32 	%r139, %r90, 1;
	add.u32 	%r90, %r138, %r139;
	.loc	19	1453	0
	shl.b32 	%r104, %r104, 1;
	.loc	19	1454	0
	sub.u32 	%r132, %r132, 1;
$Lt_0_34818:
 //<loop> Part of loop body line 50, head labeled $Lt_0_24322
	.loc	19	1456	0
	mov.u32 	%r140, 0;
	set.ne.u32.u32 	%r141, %r104, %r140;
	neg.s32 	%r142, %r141;
	add.u32 	%r90, %r142, %r90;
	.loc	19	1458	0
	shl.b32 	%r143, %r90, 24;
	mov.s32 	%r144, 0;
	set.lt.u32.s32 	%r145, %r143, %r144;
	neg.s32 	%r146, %r145;
	shr.u32 	%r147, %r90, 8;
	add.u32 	%r148, %r132, 126;
	shl.b32 	%r149, %r148, 23;
	add.u32 	%r150, %r147, %r149;
	add.u32 	%r151, %r146, %r150;
	or.b32 	%r152, %r87, %r151;
	mov.b32 	%f40, %r152;
	bra.uni 	$LDWendi___internal_fmad_177_2;
$Lt_0_30722:
 //<loop> Part of loop body line 50, head labeled $Lt_0_24322
	.loc	19	1173	0
	mov.f32 	%f41, 0f3f22f983;    	// 0.63662
	mul.f32 	%f42, %f1, %f41;
	cvt.rni.s32.f32 	%r153, %f42;
	cvt.rn.f32.s32 	%f43, %r153;
	neg.f32 	%f44, %f43;
	mov.f32 	%f45, 0f2e85a309;    	// 6.0771e-11
	mov.f32 	%f46, 0f39fdaa20;    	// 0.000483827
	mov.f32 	%f47, 0f3fc90000;    	// 1.57031
	fma.rn.f32 	%f48, %f44, %f47, %f1;
	fma.rn.f32 	%f49, %f44, %f46, %f48;
	fma.rn.f32 	%f50, %f44, %f45, %f49;
	.loc	19	1471	0
	mov.s32 	%r130, %r153;
	.loc	19	1472	0
	mov.f32 	%f40, %f50;
$LDWendi___internal_fmad_177_2:
 //<loop> Part of loop body line 50, head labeled $Lt_0_24322
	.loc	19	1737	0
	mov.f32 	%f51, %f40;
	mul.f32 	%f52, %f51, %f51;
	mov.f32 	%f53, 0f3b86d46d;    	// 0.00411468
	mov.f32 	%f54, 0fbf52b7f4;    	// -0.823119
	fma.rn.f32 	%f55, %f53, %f52, %f54;
	mov.f32 	%f56, 0fc01e09d0;    	// -2.46935
	add.f32 	%f57, %f52, %f56;
	rcp.rn.f32 	%f58, %f57;
	mul.f32 	%f59, %f55, %f58;
	mul.f32 	%f60, %f52, %f59;
	fma.rn.f32 	%f61, %f60, %f51, %f51;
	rcp.rn.f32 	%f62, %f61;
	neg.f32 	%f63, %f62;
	and.b32 	%r154, %r130, 1;
	neg.s32 	%r155, %r154;
	slct.f32.s32 	%f38, %f61, %f63, %r155;
$LDWendi___isinff_177_1:
 //<loop> Part of loop body line 50, head labeled $Lt_0_24322
	.loc	17	56	0
	cvt.rn.f32.s32 	%f64, %r5;
	add.f32 	%f65, %f38, %f6;
	mul.f32 	%f66, %f64, %f65;
	cvt.rzi.s32.f32 	%r5, %f66;
	add.s32 	%r4, %r4, 1;
	setp.ne.s32 	%p24, %r1, %r4;
	@%p24 bra 	$Lt_0_24322;
	bra.uni 	$Lt_0_23810;
$Lt_0_35586:
	mov.s32 	%r5, 1;
$Lt_0_23810:
	.loc	17	58	0
	ld.param.u64 	%rd14, [__cudaparm__Z15myfriend_kernelPii_a];
	cvt.s32.u32 	%r156, %tid.x;
	cvt.s64.s32 	%rd15, %r156;
	mul.wide.s32 	%rd16, %r156, 4;
	add.u64 	%rd17, %rd14, %rd16;
	st.global.s32 	[%rd17+0], %r5;
	.loc	17	59	0
	exit;
$LDWend__Z15myfriend_kernelPii:
	} // _Z15myfriend_kernelPii

	.entry _Z18mystreaming_kernelPii (
		.param .u64 __cudaparm__Z18mystreaming_kernelPii_a,
		.param .s32 __cudaparm__Z18mystreaming_kernelPii_n)
	{
	.reg .u32 %r<158>;
	.reg .u64 %rd<19>;
	.reg .f32 %f<68>;
	.reg .pred %p<26>;
	.local .align 4 .b8 __cuda___cuda_result_3284[28];
	.local .align 4 .b8 __cuda___cuda_result_60112[28];
	.loc	17	61	0
$LDWbegin__Z18mystreaming_kernelPii:
	ld.param.s32 	%r1, [__cudaparm__Z18mystreaming_kernelPii_n];
	mov.u32 	%r2, 0;
	setp.le.s32 	%p1, %r1, %r2;
	@%p1 bra 	$Lt_1_35586;
	mov.s32 	%r3, %r1;
	mov.s32 	%r4, 0;
	mov.s32 	%r5, 1;
	mov.u64 	%rd1, __cuda___cuda_result_3284;
	mov.u64 	%rd2, __cudart_i2opi_f;
	mov.u64 	%rd3, __cuda___cuda_result_60112;
	mov.s32 	%r6, %r3;
$Lt_1_24322:
 //<loop> Loop body line 61, nesting depth: 1, estimated iterations: unknown
	.loc	19	1638	0
	cvt.rn.f32.s32 	%f1, %r4;
	abs.f32 	%f2, %f1;
	mov.f32 	%f3, 0f7f800000;     	// ((1.0F)/(0.0F))
	setp.eq.f32 	%p2, %f2, %f3;
	selp.s32 	%r7, 1, 0, %p2;
	mov.f32 	%f4, 0f00000000;     	// 0
	set.eq.u32.f32 	%r8, %f1, %f4;
	neg.s32 	%r9, %r8;
	or.b32 	%r10, %r7, %r9;
	mov.u32 	%r11, 0;
	setp.eq.s32 	%p3, %r10, %r11;
	@%p3 bra 	$Lt_1_24578;
 //<loop> Part of loop body line 61, head labeled $Lt_1_24322
	.loc	19	1639	0
	mov.f32 	%f5, 0f00000000;     	// 0
	mul.rn.f32 	%f6, %f1, %f5;
	bra.uni 	$LDWendi___isinff_178_5;
$Lt_1_24578:
 //<loop> Part of loop body line 61, head labeled $Lt_1_24322
	mov.f32 	%f7, 0f473ba700;     	// 48039
	setp.gt.f32 	%p4, %f2, %f7;
	@!%p4 bra 	$Lt_1_25090;
 //<loop> Part of loop body line 61, head labeled $Lt_1_24322
	.loc	19	1396	0
	mov.b32 	%r12, %f1;
	and.b32 	%r13, %r12, -2147483648;
	mov.s32 	%r14, %r13;
	.loc	19	24	0
	shl.b32 	%r15, %r12, 8;
	mov.s64 	%rd4, %rd2;
	mov.u64 	%rd5, __cuda___cuda_result_3284;
	or.b32 	%r16, %r15, -2147483648;
	mov.s32 	%r17, 0;
	mov.u32 	%r18, 0;
$Lt_1_26114:
	.pragma "nounroll";
 //<loop> Loop body line 24, nesting depth: 2, iterations: 6
	.loc	19	1410	0
	ld.const.u32 	%r19, [%rd4+0];
	mul.lo.u32 	%r20, %r19, %r16;
	add.u32 	%r21, %r20, %r18;
	.loc	19	1411	0
	set.gt.u32.u32 	%r22, %r20, %r21;
	neg.s32 	%r23, %r22;
	mul.hi.u32 	%r24, %r19, %r16;
	add.u32 	%r18, %r23, %r24;
	.loc	19	1412	0
	st.local.u32 	[%rd5+0], %r21;
	add.s32 	%r17, %r17, 1;
	add.u64 	%rd5, %rd5, 4;
	add.u64 	%rd4, %rd4, 4;
	mov.u32 	%r25, 6;
	setp.ne.s32 	%p5, %r17, %r25;
	@%p5 bra 	$Lt_1_26114;
 //<loop> Part of loop body line 61, head labeled $Lt_1_24322
	.loc	19	1414	0
	st.local.u32 	[__cuda___cuda_result_3284+24], %r18;
	.loc	19	1419	0
	shl.b32 	%r26, %r12, 1;
	shr.u32 	%r27, %r26, 24;
	sub.u32 	%r28, %r27, 128;
	shr.u32 	%r29, %r28, 5;
	mov.s32 	%r30, 4;
	sub.s32 	%r31, %r30, %r29;
	cvt.s64.s32 	%rd6, %r31;
	mul.wide.s32 	%rd7, %r31, 4;
	add.u64 	%rd8, %rd1, %rd7;
	ld.local.u32 	%r18, [%rd8+8];
	.loc	19	1420	0
	ld.local.u32 	%r32, [%rd8+4];
	and.b32 	%r33, %r28, 31;
	mov.u32 	%r34, 0;
	setp.eq.u32 	%p6, %r33, %r34;
	@%p6 bra 	$Lt_1_26626;
 //<loop> Part of loop body line 61, head labeled $Lt_1_24322
	.loc	19	1423	0
	mov.s32 	%r35, 32;
	sub.s32 	%r36, %r35, %r33;
	shr.u32 	%r37, %r32, %r36;
	shl.b32 	%r38, %r18, %r33;
	add.u32 	%r18, %r37, %r38;
	.loc	19	1424	0
	ld.local.u32 	%r39, [%rd8+0];
	shr.u32 	%r40, %r39, %r36;
	shl.b32 	%r41, %r32, %r33;
	add.u32 	%r32, %r40, %r41;
$Lt_1_26626:
 //<loop> Part of loop body line 61, head labeled $Lt_1_24322
	.loc	19	1426	0
	shr.u32 	%r17, %r18, 30;
	.loc	19	1428	0
	shr.u32 	%r42, %r32, 30;
	shl.b32 	%r43, %r18, 2;
	add.u32 	%r18, %r42, %r43;
	.loc	19	1429	0
	shl.b32 	%r32, %r32, 2;
	mov.u32 	%r44, 0;
	setp.eq.u32 	%p7, %r32, %r44;
	@%p7 bra 	$Lt_1_27394;
 //<loop> Part of loop body line 61, head labeled $Lt_1_24322
	.loc	19	1430	0
	add.u32 	%r45, %r18, 1;
	mov.u32 	%r46, -2147483648;
	set.gt.u32.u32 	%r47, %r45, %r46;
	neg.s32 	%r48, %r47;
	bra.uni 	$Lt_1_27138;
$Lt_1_27394:
 //<loop> Part of loop body line 61, head labeled $Lt_1_24322
	mov.u32 	%r49, -2147483648;
	set.gt.u32.u32 	%r50, %r18, %r49;
	neg.s32 	%r48, %r50;
$Lt_1_27138:
 //<loop> Part of loop body line 61, head labeled $Lt_1_24322
	.loc	19	1431	0
	add.u32 	%r51, %r17, %r48;
	.loc	19	1430	0
	neg.s32 	%r52, %r51;
	mov.u32 	%r53, 0;
	setp.ne.u32 	%p8, %r13, %r53;
	selp.s32 	%r17, %r52, %r51, %p8;
	mov.u32 	%r54, 0;
	setp.eq.u32 	%p9, %r48, %r54;
	@%p9 bra 	$Lt_1_27650;
 //<loop> Part of loop body line 61, head labeled $Lt_1_24322
	.loc	19	1436	0
	neg.s32 	%r32, %r32;
	.loc	19	1438	0
	mov.u32 	%r55, 0;
	set.eq.u32.u32 	%r56, %r32, %r55;
	neg.s32 	%r57, %r56;
	not.b32 	%r58, %r18;
	add.u32 	%r18, %r57, %r58;
	.loc	19	1439	0
	xor.b32 	%r14, %r13, -2147483648;
$Lt_1_27650:
 //<loop> Part of loop body line 61, head labeled $Lt_1_24322
	.loc	19	1441	0
	mov.s32 	%r59, %r17;
	mov.u32 	%r60, 0;
	setp.le.s32 	%p10, %r18, %r60;
	@%p10 bra 	$Lt_1_35842;
 //<loop> Part of loop body line 61, head labeled $Lt_1_24322
	mov.u32 	%r61, 0;
$Lt_1_28674:
 //<loop> Loop body line 1441, nesting depth: 2, estimated iterations: unknown
	.loc	19	1445	0
	shr.u32 	%r62, %r32, 31;
	shl.b32 	%r63, %r18, 1;
	add.u32 	%r18, %r62, %r63;
	.loc	19	1446	0
	shl.b32 	%r32, %r32, 1;
	.loc	19	1447	0
	sub.u32 	%r61, %r61, 1;
	mov.u32 	%r64, 0;
	setp.gt.s32 	%p11, %r18, %r64;
	@%p11 bra 	$Lt_1_28674;
 //<loop> Part of loop body line 61, head labeled $Lt_1_24322
	bra.uni 	$Lt_1_28162;
$Lt_1_35842:
 //<loop> Part of loop body line 61, head labeled $Lt_1_24322
	mov.u32 	%r61, 0;
$Lt_1_28162:
 //<loop> Part of loop body line 61, head labeled $Lt_1_24322
	.loc	19	1449	0
	mul.lo.u32 	%r32, %r18, -921707870;
	.loc	19	1450	0
	mov.u32 	%r65, -921707870;
	mul.hi.u32 	%r18, %r18, %r65;
	mov.u32 	%r66, 0;
	setp.le.s32 	%p12, %r18, %r66;
	@%p12 bra 	$Lt_1_29186;
 //<loop> Part of loop body line 61, head labeled $Lt_1_24322
	.loc	19	1452	0
	shr.u32 	%r67, %r32, 31;
	shl.b32 	%r68, %r18, 1;
	add.u32 	%r18, %r67, %r68;
	.loc	19	1453	0
	shl.b32 	%r32, %r32, 1;
	.loc	19	1454	0
	sub.u32 	%r61, %r61, 1;
$Lt_1_29186:
 //<loop> Part of loop body line 61, head labeled $Lt_1_24322
	.loc	19	1456	0
	mov.u32 	%r69, 0;
	set.ne.u32.u32 	%r70, %r32, %r69;
	neg.s32 	%r71, %r70;
	add.u32 	%r18, %r71, %r18;
	.loc	19	1458	0
	shl.b32 	%r72, %r18, 24;
	mov.s32 	%r73, 0;
	set.lt.u32.s32 	%r74, %r72, %r73;
	neg.s32 	%r75, %r74;
	shr.u32 	%r76, %r18, 8;
	add.u32 	%r77, %r61, 126;
	shl.b32 	%r78, %r77, 23;
	add.u32 	%r79, %r76, %r78;
	add.u32 	%r80, %r75, %r79;
	or.b32 	%r81, %r14, %r80;
	mov.b32 	%f8, %r81;
	bra.uni 	$LDWendi___internal_fmad_178_6;
$Lt_1_25090:
 //<loop> Part of loop body line 61, head labeled $Lt_1_24322
	.loc	19	1173	0
	mov.f32 	%f9, 0f3f22f983;     	// 0.63662
	mul.f32 	%f10, %f1, %f9;
	cvt.rni.s32.f32 	%r82, %f10;
	cvt.rn.f32.s32 	%f11, %r82;
	neg.f32 	%f12, %f11;
	mov.f32 	%f13, 0f2e85a309;    	// 6.0771e-11
	mov.f32 	%f14, 0f39fdaa20;    	// 0.000483827
	mov.f32 	%f15, 0f3fc90000;    	// 1.57031
	fma.rn.f32 	%f16, %f12, %f15, %f1;
	fma.rn.f32 	%f17, %f12, %f14, %f16;
	fma.rn.f32 	%f18, %f12, %f13, %f17;
	.loc	19	1471	0
	mov.s32 	%r59, %r82;
	.loc	19	1472	0
	mov.f32 	%f8, %f18;
$LDWendi___internal_fmad_178_6:
 //<loop> Part of loop body line 61, head labeled $Lt_1_24322
	.loc	19	1641	0
	mov.f32 	%f19, %f8;
	mul.f32 	%f20, %f19, %f19;
	and.b32 	%r83, %r59, 1;
	mov.u32 	%r84, 0;
	setp.eq.s32 	%p13, %r83, %r84;
	@%p13 bra 	$Lt_1_29954;
 //<loop> Part of loop body line 61, head labeled $Lt_1_24322
	.loc	19	1644	0
	mov.f32 	%f21, 0f37ccf5ce;    	// 2.44332e-05
	mov.f32 	%f22, 0fbab6061a;    	// -0.00138873
	fma.rn.f32 	%f23, %f21, %f20, %f22;
	mov.f32 	%f24, 0f3d2aaaa5;    	// 0.0416666
	fma.rn.f32 	%f25, %f23, %f20, %f24;
	mov.f32 	%f26, 0fbf000000;    	// -0.5
	fma.rn.f32 	%f27, %f25, %f20, %f26;
	mov.f32 	%f28, 0f3f800000;    	// 1
	fma.rn.f32 	%f29, %f27, %f20, %f28;
	bra.uni 	$Lt_1_29698;
$Lt_1_29954:
 //<loop> Part of loop body line 61, head labeled $Lt_1_24322
	.loc	19	1646	0
	mov.f32 	%f30, 0fb94ca1f9;    	// -0.000195153
	mov.f32 	%f31, 0f3c08839e;    	// 0.00833216
	fma.rn.f32 	%f32, %f30, %f20, %f31;
	mov.f32 	%f33, 0fbe2aaaa3;    	// -0.166667
	fma.rn.f32 	%f34, %f32, %f20, %f33;
	mul.f32 	%f35, %f20, %f34;
	fma.rn.f32 	%f29, %f35, %f19, %f19;
$Lt_1_29698:
 //<loop> Part of loop body line 61, head labeled $Lt_1_24322
	.loc	19	1648	0
	neg.f32 	%f36, %f29;
	and.b32 	%r85, %r59, 2;
	mov.s32 	%r86, 0;
	setp.ne.s32 	%p14, %r85, %r86;
	selp.f32 	%f29, %f36, %f29, %p14;
	.loc	19	1651	0
	mov.f32 	%f6, %f29;
$LDWendi___isinff_178_5:
 //<loop> Part of loop body line 61, head labeled $Lt_1_24322
	.loc	19	1728	0
	@!%p2 bra 	$Lt_1_30210;
 //<loop> Part of loop body line 61, head labeled $Lt_1_24322
	.loc	19	1729	0
	neg.f32 	%f37, %f1;
	add.rn.f32 	%f38, %f1, %f37;
	bra.uni 	$LDWendi___isinff_178_1;
$Lt_1_30210:
 //<loop> Part of loop body line 61, head labeled $Lt_1_24322
	mov.f32 	%f39, 0f473ba700;    	// 48039
	setp.gt.f32 	%p15, %f2, %f39;
	@!%p15 bra 	$Lt_1_30722;
 //<loop> Part of loop body line 61, head labeled $Lt_1_24322
	.loc	19	1396	0
	mov.b32 	%r12, %f1;
	and.b32 	%r13, %r12, -2147483648;
	mov.s32 	%r87, %r13;
	.loc	19	24	0
	shl.b32 	%r88, %r12, 8;
	mov.s64 	%rd9, %rd2;
	mov.u64 	%rd10, __cuda___cuda_result_60112;
	or.b32 	%r16, %r88, -2147483648;
	mov.s32 	%r89, 0;
	mov.u32 	%r90, 0;
$Lt_1_31746:
	.pragma "nounroll";
 //<loop> Loop body line 24, nesting depth: 2, iterations: 6
	.loc	19	1410	0
	ld.const.u32 	%r91, [%rd9+0];
	mul.lo.u32 	%r92, %r91, %r16;
	add.u32 	%r93, %r92, %r90;
	.loc	19	1411	0
	set.gt.u32.u32 	%r94, %r92, %r93;
	neg.s32 	%r95, %r94;
	mul.hi.u32 	%r96, %r91, %r16;
	add.u32 	%r90, %r95, %r96;
	.loc	19	1412	0
	st.local.u32 	[%rd10+0], %r93;
	add.s32 	%r89, %r89, 1;
	add.u64 	%rd10, %rd10, 4;
	add.u64 	%rd9, %rd9, 4;
	mov.u32 	%r97, 6;
	setp.ne.s32 	%p16, %r89, %r97;
	@%p16 bra 	$Lt_1_31746;
 //<loop> Part of loop body line 61, head labeled $Lt_1_24322
	.loc	19	1414	0
	st.local.u32 	[__cuda___cuda_result_60112+24], %r90;
	.loc	19	1419	0
	shl.b32 	%r98, %r12, 1;
	shr.u32 	%r99, %r98, 24;
	sub.u32 	%r100, %r99, 128;
	shr.u32 	%r101, %r100, 5;
	mov.s32 	%r102, 4;
	sub.s32 	%r103, %r102, %r101;
	cvt.s64.s32 	%rd11, %r103;
	mul.wide.s32 	%rd12, %r103, 4;
	add.u64 	%rd13, %rd3, %rd12;
	ld.local.u32 	%r90, [%rd13+8];
	.loc	19	1420	0
	ld.local.u32 	%r104, [%rd13+4];
	and.b32 	%r33, %r100, 31;
	mov.u32 	%r105, 0;
	setp.eq.u32 	%p17, %r33, %r105;
	@%p17 bra 	$Lt_1_32258;
 //<loop> Part of loop body line 61, head labeled $Lt_1_24322
	.loc	19	1423	0
	mov.s32 	%r106, 32;
	sub.s32 	%r107, %r106, %r33;
	shr.u32 	%r108, %r104, %r107;
	shl.b32 	%r109, %r90, %r33;
	add.u32 	%r90, %r108, %r109;
	.loc	19	1424	0
	ld.local.u32 	%r110, [%rd13+0];
	shr.u32 	%r111, %r110, %r107;
	shl.b32 	%r112, %r104, %r33;
	add.u32 	%r104, %r111, %r112;
$Lt_1_32258:
 //<loop> Part of loop body line 61, head labeled $Lt_1_24322
	.loc	19	1426	0
	shr.u32 	%r89, %r90, 30;
	.loc	19	1428	0
	shr.u32 	%r113, %r104, 30;
	shl.b32 	%r114, %r90, 2;
	add.u32 	%r90, %r113, %r114;
	.loc	19	1429	0
	shl.b32 	%r104, %r104, 2;
	mov.u32 	%r115, 0;
	setp.eq.u32 	%p18, %r104, %r115;
	@%p18 bra 	$Lt_1_33026;
 //<loop> Part of loop body line 61, head labeled $Lt_1_24322
	.loc	19	1430	0
	add.u32 	%r116, %r90, 1;
	mov.u32 	%r117, -2147483648;
	set.gt.u32.u32 	%r118, %r116, %r117;
	neg.s32 	%r119, %r118;
	bra.uni 	$Lt_1_32770;
$Lt_1_33026:
 //<loop> Part of loop body line 61, head labeled $Lt_1_24322
	mov.u32 	%r120, -2147483648;
	set.gt.u32.u32 	%r121, %r90, %r120;
	neg.s32 	%r119, %r121;
$Lt_1_32770:
 //<loop> Part of loop body line 61, head labeled $Lt_1_24322
	.loc	19	1431	0
	add.u32 	%r122, %r89, %r119;
	.loc	19	1430	0
	neg.s32 	%r123, %r122;
	mov.u32 	%r124, 0;
	setp.ne.u32 	%p19, %r13, %r124;
	selp.s32 	%r89, %r123, %r122, %p19;
	mov.u32 	%r125, 0;
	setp.eq.u32 	%p20, %r119, %r125;
	@%p20 bra 	$Lt_1_33282;
 //<loop> Part of loop body line 61, head labeled $Lt_1_24322
	.loc	19	1436	0
	neg.s32 	%r104, %r104;
	.loc	19	1438	0
	mov.u32 	%r126, 0;
	set.eq.u32.u32 	%r127, %r104, %r126;
	neg.s32 	%r128, %r127;
	not.b32 	%r129, %r90;
	add.u32 	%r90, %r128, %r129;
	.loc	19	1439	0
	xor.b32 	%r87, %r13, -2147483648;
$Lt_1_33282:
 //<loop> Part of loop body line 61, head labeled $Lt_1_24322
	.loc	19	1441	0
	mov.s32 	%r130, %r89;
	mov.u32 	%r131, 0;
	setp.le.s32 	%p21, %r90, %r131;
	@%p21 bra 	$Lt_1_36098;
 //<loop> Part of loop body line 61, head labeled $Lt_1_24322
	mov.u32 	%r132, 0;
$Lt_1_34306:
 //<loop> Loop body line 1441, nesting depth: 2, estimated iterations: unknown
	.loc	19	1445	0
	shr.u32 	%r133, %r104, 31;
	shl.b32 	%r134, %r90, 1;
	add.u32 	%r90, %r133, %r134;
	.loc	19	1446	0
	shl.b32 	%r104, %r104, 1;
	.loc	19	1447	0
	sub.u32 	%r132, %r132, 1;
	mov.u32 	%r135, 0;
	setp.gt.s32 	%p22, %r90, %r135;
	@%p22 bra 	$Lt_1_34306;
 //<loop> Part of loop body line 61, head labeled $Lt_1_24322
	bra.uni 	$Lt_1_33794;
$Lt_1_36098:
 //<loop> Part of loop body line 61, head labeled $Lt_1_24322
	mov.u32 	%r132, 0;
$Lt_1_33794:
 //<loop> Part of loop body line 61, head labeled $Lt_1_24322
	.loc	19	1449	0
	mul.lo.u32 	%r104, %r90, -921707870;
	.loc	19	1450	0
	mov.u32 	%r136, -921707870;
	mul.hi.u32 	%r90, %r90, %r136;
	mov.u32 	%r137, 0;
	setp.le.s32 	%p23, %r90, %r137;
	@%p23 bra 	$Lt_1_34818;
 //<loop> Part of loop body line 61, head labeled $Lt_1_24322
	.loc	19	1452	0
	shr.u32 	%r138, %r104, 31;
	shl.b32 	%r139, %r90, 1;
	add.u32 	%r90, %r138, %r139;
	.loc	19	1453	0
	shl.b32 	%r104, %r104, 1;
	.loc	19	1454	0
	sub.u32 	%r132, %r132, 1;
$Lt_1_34818:
 //<loop> Part of loop body line 61, head labeled $Lt_1_24322
	.loc	19	1456	0
	mov.u32 	%r140, 0;
	set.ne.u32.u32 	%r141, %r104, %r140;
	neg.s32 	%r142, %r141;
	add.u32 	%r90, %r142, %r90;
	.loc	19	1458	0
	shl.b32 	%r143, %r90, 24;
	mov.s32 	%r144, 0;
	set.lt.u32.s32 	%r145, %r143, %r144;
	neg.s32 	%r146, %r145;
	shr.u32 	%r147, %r90, 8;
	add.u32 	%r148, %r132, 126;
	shl.b32 	%r149, %r148, 23;
	add.u32 	%r150, %r147, %r149;
	add.u32 	%r151, %r146, %r150;
	or.b32 	%r152, %r87, %r151;
	mov.b32 	%f40, %r152;
	bra.uni 	$LDWendi___internal_fmad_178_2;
$Lt_1_30722:
 //<loop> Part of loop body line 61, head labeled $Lt_1_24322
	.loc	19	1173	0
	mov.f32 	%f41, 0f3f22f983;    	// 0.63662
	mul.f32 	%f42, %f1, %f41;
	cvt.rni.s32.f32 	%r153, %f42;
	cvt.rn.f32.s32 	%f43, %r153;
	neg.f32 	%f44, %f43;
	mov.f32 	%f45, 0f2e85a309;    	// 6.0771e-11
	mov.f32 	%f46, 0f39fdaa20;    	// 0.000483827
	mov.f32 	%f47, 0f3fc90000;    	// 1.57031
	fma.rn.f32 	%f48, %f44, %f47, %f1;
	fma.rn.f32 	%f49, %f44, %f46, %f48;
	fma.rn.f32 	%f50, %f44, %f45, %f49;
	.loc	19	1471	0
	mov.s32 	%r130, %r153;
	.loc	19	1472	0
	mov.f32 	%f40, %f50;
$LDWendi___internal_fmad_178_2:
 //<loop> Part of loop body line 61, head labeled $Lt_1_24322
	.loc	19	1737	0
	mov.f32 	%f51, %f40;
	mul.f32 	%f52, %f51, %f51;
	mov.f32 	%f53, 0f3b86d46d;    	// 0.00411468
	mov.f32 	%f54, 0fbf52b7f4;    	// -0.823119
	fma.rn.f32 	%f55, %f53, %f52, %f54;
	mov.f32 	%f56, 0fc01e09d0;    	// -2.46935
	add.f32 	%f57, %f52, %f56;
	rcp.rn.f32 	%f58, %f57;
	mul.f32 	%f59, %f55, %f58;
	mul.f32 	%f60, %f52, %f59;
	fma.rn.f32 	%f61, %f60, %f51, %f51;
	rcp.rn.f32 	%f62, %f61;
	neg.f32 	%f63, %f62;
	and.b32 	%r154, %r130, 1;
	neg.s32 	%r155, %r154;
	slct.f32.s32 	%f38, %f61, %f63, %r155;
$LDWendi___isinff_178_1:
 //<loop> Part of loop body line 61, head labeled $Lt_1_24322
	.loc	17	67	0
	cvt.rn.f32.s32 	%f64, %r5;
	add.f32 	%f65, %f38, %f6;
	mul.f32 	%f66, %f64, %f65;
	cvt.rzi.s32.f32 	%r5, %f66;
	add.s32 	%r4, %r4, 1;
	setp.ne.s32 	%p24, %r1, %r4;
	@%p24 bra 	$Lt_1_24322;
	bra.uni 	$Lt_1_23810;
$Lt_1_35586:
	mov.s32 	%r5, 1;
$Lt_1_23810:
	.loc	17	69	0
	ld.param.u64 	%rd14, [__cudaparm__Z18mystreaming_kernelPii_a];
	cvt.s32.u32 	%r156, %tid.x;
	cvt.s64.s32 	%rd15, %r156;
	mul.wide.s32 	%rd16, %r156, 4;
	add.u64 	%rd17, %rd14, %rd16;
	st.global.s32 	[%rd17+0], %r5;
	.loc	17	71	0
	exit;
$LDWend__Z18mystreaming_kernelPii:
	} // _Z18mystreaming_kernelPii



// ===== COMPILED SASS (sm_100) =====

	.target	sm_100

	.elftype	@"ET_EXEC"


//--------------------- .note.nv.tkinfo           --------------------------
	.section	.note.nv.tkinfo,"",@"SHT_NOTE"
	.sectionflags	@"SHF_NOTE_NV_TKINFO"
	.tkinfo
        /*0018*/ 	.word	0x00000002
        /*0030*/ 	.string	""
        /*0030*/ 	.string	"ptxas"
        /*0030*/ 	.string	"Cuda compilation tools, release 13.0, V13.0.88"
        /*0030*/ 	.string	"Build cuda_13.0.r13.0/compiler.36424714_0"
        /*0030*/ 	.string	"-arch sm_100 "



//--------------------- .note.nv.cuinfo           --------------------------
	.section	.note.nv.cuinfo,"",@"SHT_NOTE"
	.sectionflags	@"SHF_NOTE_NV_CUINFO"
        /*0018*/ 	.short	0x0002
        /*001a*/ 	.short	0x0014
        /*001c*/ 	.short	0x0082
	.zero		2


//--------------------- .nv.info                  --------------------------
	.section	.nv.info,"",@"SHT_CUDA_INFO"
	.align	4


	//----- nvinfo : EIATTR_REGCOUNT
	.align		4
        /*0000*/ 	.byte	0x04, 0x2f
        /*0002*/ 	.short	(.L_2 - .L_1)
	.align		4
.L_1:
        /*0004*/ 	.word	index@(_Z15myfriend_kernelPii)
        /*0008*/ 	.word	0x0000001e


	//----- nvinfo : EIATTR_FRAME_SIZE
	.align		4
.L_2:
        /*000c*/ 	.byte	0x04, 0x11
        /*000e*/ 	.short	(.L_4 - .L_3)
	.align		4
.L_3:
        /*0010*/ 	.word	index@($__internal_1_$__cuda_sm20_rcp_rn_f32_slowpath)
        /*0014*/ 	.word	0x00000000


	//----- nvinfo : EIATTR_FRAME_SIZE
	.align		4
.L_4:
        /*0018*/ 	.byte	0x04, 0x11
        /*001a*/ 	.short	(.L_6 - .L_5)
	.align		4
.L_5:
        /*001c*/ 	.word	index@(_Z15myfriend_kernelPii)
        /*0020*/ 	.word	0x00000000


	//----- nvinfo : EIATTR_REGCOUNT
	.align		4
.L_6:
        /*0024*/ 	.byte	0x04, 0x2f
        /*0026*/ 	.short	(.L_8 - .L_7)
	.align		4
.L_7:
        /*0028*/ 	.word	index@(_Z18mystreaming_kernelPii)
        /*002c*/ 	.word	0x0000001e


	//----- nvinfo : EIATTR_FRAME_SIZE
	.align		4
.L_8:
        /*0030*/ 	.byte	0x04, 0x11
        /*0032*/ 	.short	(.L_10 - .L_9)
	.align		4
.L_9:
        /*0034*/ 	.word	index@($__internal_0_$__cuda_sm20_rcp_rn_f32_slowpath)
        /*0038*/ 	.word	0x00000000


	//----- nvinfo : EIATTR_FRAME_SIZE
	.align		4
.L_10:
        /*003c*/ 	.byte	0x04, 0x11
        /*003e*/ 	.short	(.L_12 - .L_11)
	.align		4
.L_11:
        /*0040*/ 	.word	index@(_Z18mystreaming_kernelPii)
        /*0044*/ 	.word	0x00000000


	//----- nvinfo : EIATTR_MIN_STACK_SIZE
	.align		4
.L_12:
        /*0048*/ 	.byte	0x04, 0x12
        /*004a*/ 	.short	(.L_14 - .L_13)
	.align		4
.L_13:
        /*004c*/ 	.word	index@(_Z18mystreaming_kernelPii)
        /*0050*/ 	.word	0x00000000


	//----- nvinfo : EIATTR_MIN_STACK_SIZE
	.align		4
.L_14:
        /*0054*/ 	.byte	0x04, 0x12
        /*0056*/ 	.short	(.L_16 - .L_15)
	.align		4
.L_15:
        /*0058*/ 	.word	index@(_Z15myfriend_kernelPii)
        /*005c*/ 	.word	0x00000000
.L_16:


//--------------------- .nv.compat                --------------------------
	.section	.nv.compat,"",@"SHT_CUDA_COMPAT_INFO"
	.align	4
        /*0000*/ 	.byte	0x02, 0x09, 0x00, 0x00, 0x02, 0x02, 0x01, 0x00, 0x02, 0x05, 0x05, 0x00, 0x03, 0x07, 0x01, 0x01
        /*0010*/ 	.byte	0x02, 0x03, 0x00, 0x00, 0x02, 0x06, 0x01, 0x00, 0x04, 0x0b, 0x08, 0x00, 0x01, 0x00, 0x00, 0x00
        /*0020*/ 	.byte	0x00, 0x00, 0x00, 0x00


//--------------------- .nv.info._Z18mystreaming_kernelPii --------------------------
	.section	.nv.info._Z18mystreaming_kernelPii,"",@"SHT_CUDA_INFO"
	.sectionflags	@""
	.align	4


	//----- nvinfo : EIATTR_CUDA_API_VERSION
	.align		4
        /*0000*/ 	.byte	0x04, 0x37
        /*0002*/ 	.short	(.L_18 - .L_17)
.L_17:
        /*0004*/ 	.word	0x00000082


	//----- nvinfo : EIATTR_KPARAM_INFO
	.align		4
.L_18:
        /*0008*/ 	.byte	0x04, 0x17
        /*000a*/ 	.short	(.L_20 - .L_19)
.L_19:
        /*000c*/ 	.word	0x00000000
        /*0010*/ 	.short	0x0001
        /*0012*/ 	.short	0x0008
        /*0014*/ 	.byte	0x00, 0xf0, 0x11, 0x00


	//----- nvinfo : EIATTR_KPARAM_INFO
	.align		4
.L_20:
        /*0018*/ 	.byte	0x04, 0x17
        /*001a*/ 	.short	(.L_22 - .L_21)
.L_21:
        /*001c*/ 	.word	0x00000000
        /*0020*/ 	.short	0x0000
        /*0022*/ 	.short	0x0000
        /*0024*/ 	.byte	0x00, 0xf0, 0x21, 0x00


	//----- nvinfo : EIATTR_SPARSE_MMA_MASK
	.align		4
.L_22:
        /*0028*/ 	.byte	0x03, 0x50
        /*002a*/ 	.short	0x0000


	//----- nvinfo : EIATTR_MAXREG_COUNT
	.align		4
        /*002c*/ 	.byte	0x03, 0x1b
        /*002e*/ 	.short	0x00ff


	//----- nvinfo : EIATTR_MERCURY_ISA_VERSION
	.align		4
        /*0030*/ 	.byte	0x03, 0x5f
        /*0032*/ 	.short	0x0101


	//----- nvinfo : EIATTR_VRC_CTA_INIT_COUNT
	.align		4
        /*0034*/ 	.byte	0x02, 0x4a
	.zero		1
	.zero		1


	//----- nvinfo : EIATTR_EXIT_INSTR_OFFSETS
	.align		4
        /*0038*/ 	.byte	0x04, 0x1c
        /*003a*/ 	.short	(.L_24 - .L_23)


	//   ....[0]....
.L_23:
        /*003c*/ 	.word	0x00001e00


	//----- nvinfo : EIATTR_CRS_STACK_SIZE
	.align		4
.L_24:
        /*0040*/ 	.byte	0x04, 0x1e
        /*0042*/ 	.short	(.L_26 - .L_25)
.L_25:
        /*0044*/ 	.word	0x00000000


	//----- nvinfo : EIATTR_CBANK_PARAM_SIZE
	.align		4
.L_26:
        /*0048*/ 	.byte	0x03, 0x19
        /*004a*/ 	.short	0x000c


	//----- nvinfo : EIATTR_PARAM_CBANK
	.align		4
        /*004c*/ 	.byte	0x04, 0x0a
        /*004e*/ 	.short	(.L_28 - .L_27)
	.align		4
.L_27:
        /*0050*/ 	.word	index@(.nv.constant0._Z18mystreaming_kernelPii)
        /*0054*/ 	.short	0x0380
        /*0056*/ 	.short	0x000c


	//----- nvinfo : EIATTR_SW_WAR
	.align		4
.L_28:
        /*0058*/ 	.byte	0x04, 0x36
        /*005a*/ 	.short	(.L_30 - .L_29)
.L_29:
        /*005c*/ 	.word	0x00000008
.L_30:


//--------------------- .nv.info._Z15myfriend_kernelPii --------------------------
	.section	.nv.info._Z15myfriend_kernelPii,"",@"SHT_CUDA_INFO"
	.sectionflags	@""
	.align	4


	//----- nvinfo : EIATTR_CUDA_API_VERSION
	.align		4
        /*0000*/ 	.byte	0x04, 0x37
        /*0002*/ 	.short	(.L_32 - .L_31)
.L_31:
        /*0004*/ 	.word	0x00000082


	//----- nvinfo : EIATTR_KPARAM_INFO
	.align		4
.L_32:
        /*0008*/ 	.byte	0x04, 0x17
        /*000a*/ 	.short	(.L_34 - .L_33)
.L_33:
        /*000c*/ 	.word	0x00000000
        /*0010*/ 	.short	0x0001
        /*0012*/ 	.short	0x0008
        /*0014*/ 	.byte	0x00, 0xf0, 0x11, 0x00


	//----- nvinfo : EIATTR_KPARAM_INFO
	.align		4
.L_34:
        /*0018*/ 	.byte	0x04, 0x17
        /*001a*/ 	.short	(.L_36 - .L_35)
.L_35:
        /*001c*/ 	.word	0x00000000
        /*0020*/ 	.short	0x0000
        /*0022*/ 	.short	0x0000
        /*0024*/ 	.byte	0x00, 0xf0, 0x21, 0x00


	//----- nvinfo : EIATTR_SPARSE_MMA_MASK
	.align		4
.L_36:
        /*0028*/ 	.byte	0x03, 0x50
        /*002a*/ 	.short	0x0000


	//----- nvinfo : EIATTR_MAXREG_COUNT
	.align		4
        /*002c*/ 	.byte	0x03, 0x1b
        /*002e*/ 	.short	0x00ff


	//----- nvinfo : EIATTR_MERCURY_ISA_VERSION
	.align		4
        /*0030*/ 	.byte	0x03, 0x5f
        /*0032*/ 	.short	0x0101


	//----- nvinfo : EIATTR_VRC_CTA_INIT_COUNT
	.align		4
        /*0034*/ 	.byte	0x02, 0x4a
	.zero		1
	.zero		1


	//----- nvinfo : EIATTR_EXIT_INSTR_OFFSETS
	.align		4
        /*0038*/ 	.byte	0x04, 0x1c
        /*003a*/ 	.short	(.L_38 - .L_37)


	//   ....[0]....
.L_37:
        /*003c*/ 	.word	0x00001e00


	//----- nvinfo : EIATTR_CRS_STACK_SIZE
	.align		4
.L_38:
        /*0040*/ 	.byte	0x04, 0x1e
        /*0042*/ 	.short	(.L_40 - .L_39)
.L_39:
        /*0044*/ 	.word	0x00000000


	//----- nvinfo : EIATTR_CBANK_PARAM_SIZE
	.align		4
.L_40:
        /*0048*/ 	.byte	0x03, 0x19
        /*004a*/ 	.short	0x000c


	//----- nvinfo : EIATTR_PARAM_CBANK
	.align		4
        /*004c*/ 	.byte	0x04, 0x0a
        /*004e*/ 	.short	(.L_42 - .L_41)
	.align		4
.L_41:
        /*0050*/ 	.word	index@(.nv.constant0._Z15myfriend_kernelPii)
        /*0054*/ 	.short	0x0380
        /*0056*/ 	.short	0x000c


	//----- nvinfo : EIATTR_SW_WAR
	.align		4
.L_42:
        /*0058*/ 	.byte	0x04, 0x36
        /*005a*/ 	.short	(.L_44 - .L_43)
.L_43:
        /*005c*/ 	.word	0x00000008
.L_44:


//--------------------- .nv.callgraph             --------------------------
	.section	.nv.callgraph,"",@"SHT_CUDA_CALLGRAPH"
	.align	4
	.sectionentsize	8
	.align		4
        /*0000*/ 	.word	0x00000000
	.align		4
        /*0004*/ 	.word	0xffffffff
	.align		4
        /*0008*/ 	.word	0x00000000
	.align		4
        /*000c*/ 	.word	0xfffffffe
	.align		4
        /*0010*/ 	.word	0x00000000
	.align		4
        /*0014*/ 	.word	0xfffffffd
	.align		4
        /*0018*/ 	.word	0x00000000
	.align		4
        /*001c*/ 	.word	0xfffffffc


//--------------------- .nv.constant3             --------------------------
	.section	.nv.constant3,"a",@progbits
	.align	4
.nv.constant3:
	.type		__cudart_i2opi_f,@object
	.size		__cudart_i2opi_f,(.L_0 - __cudart_i2opi_f)
__cudart_i2opi_f:
        /*0000*/ 	.byte	0x41, 0x90, 0x43, 0x3c, 0x99, 0x95, 0x62, 0xdb, 0xc0, 0xdd, 0x34, 0xf5, 0xd1, 0x57, 0x27, 0xfc
        /*0010*/ 	.byte	0x29, 0x15, 0x44, 0x4e, 0x6e, 0x83, 0xf9, 0xa2
.L_0:


//--------------------- .text._Z18mystreaming_kernelPii --------------------------
	.section	.text._Z18mystreaming_kernelPii,"ax",@progbits
	.align	128
.text._Z18mystreaming_kernelPii:
        .type           _Z18mystreaming_kernelPii,@function
        .size           _Z18mystreaming_kernelPii,(.L_x_54 - _Z18mystreaming_kernelPii)
        .other          _Z18mystreaming_kernelPii,@"STO_CUDA_ENTRY STV_DEFAULT"
_Z18mystreaming_kernelPii:
[----:B------:R-:W-:Y:S01]  /*0000*/  LDC R1, c[0x0][0x37c] ;  /* 0x0000df00ff017b82 */ /* 0x000fe20000000800 */
[----:B------:R-:W0:Y:S01]  /*0010*/  LDCU UR4, c[0x0][0x388] ;  /* 0x00007100ff0477ac */ /* 0x000e220008000800 */
[----:B------:R-:W1:Y:S01]  /*0020*/  LDCU.64 UR8, c[0x0][0x358] ;  /* 0x00006b00ff0877ac */ /* 0x000e620008000a00 */
[----:B0-----:R-:W-:-:S09]  /*0030*/  UISETP.GT.AND UP0, UPT, UR4, URZ, UPT ;  /* 0x000000ff0400728c */ /* 0x001fd2000bf04270 */
[----:B-1----:R-:W-:Y:S05]  /*0040*/  BRA.U !UP0, `(.L_x_0) ;  /* 0x0000001d08547547 */ /* 0x002fea000b800000 */
[----:B------:R-:W-:Y:S01]  /*0050*/  UMOV UR4, URZ ;  /* 0x000000ff00047c82 */ /* 0x000fe20008000000 */
[----:B------:R-:W-:-:S05]  /*0060*/  UMOV UR7, 0x1 ;  /* 0x0000000100077882 */ /* 0x000fca0000000000 */
.L_x_21:
[----:B------:R-:W-:Y:S01]  /*0070*/  I2FP.F32.S32 R0, UR4 ;  /* 0x0000000400007c45 */ /* 0x000fe20008201400 */
[----:B------:R-:W-:-:S03]  /*0080*/  UIADD3 UR4, UPT, UPT, UR4, 0x1, URZ ;  /* 0x0000000104047890 */ /* 0x000fc6000fffe0ff */
[C---:B------:R-:W-:Y:S02]  /*0090*/  FSETP.NEU.AND P0, PT, |R0|.reuse, +INF , PT ;  /* 0x7f8000000000780b */ /* 0x040fe40003f0d200 */
[----:B------:R-:W-:-:S11]  /*00a0*/  FSETP.EQ.AND P1, PT, R0, RZ, PT ;  /* 0x000000ff0000720b */ /* 0x000fd60003f22000 */
[----:B------:R-:W-:Y:S01]  /*00b0*/  VOTEU.ANY UP0, P0 ;  /* 0x0000000000ff7886 */ /* 0x000fe20000000100 */
[----:B------:R-:W-:Y:S01]  /*00c0*/  USEL UR5, URZ, 0x1, UP0 ;  /* 0x00000001ff057887 */ /* 0x000fe20008000000 */
[----:B------:R-:W-:Y:S01]  /*00d0*/  VOTEU.ANY UP1, P1 ;  /* 0x0000000000ff7886 */ /* 0x000fe20000820100 */
[----:B------:R-:W-:-:S04]  /*00e0*/  USEL UR6, URZ, 0x1, !UP1 ;  /* 0x00000001ff067887 */ /* 0x000fc8000c800000 */
[----:B------:R-:W-:-:S06]  /*00f0*/  ULOP3.LUT UP2, URZ, UR5, UR6, URZ, 0xfc, !UPT ;  /* 0x0000000605ff7292 */ /* 0x000fcc000f84fcff */
[----:B------:R-:W-:Y:S01]  /*0100*/  PLOP3.LUT P0, PT, PT, PT, UP2, 0x80, 0x8 ;  /* 0x000000000008781c */ /* 0x000fe20003f0f028 */
[----:B------:R-:W0:-:S12]  /*0110*/  LDCU UR6, c[0x0][0x388] ;  /* 0x00007100ff0677ac */ /* 0x000e180008000800 */
[----:B------:R-:W-:-:S05]  /*0120*/  @P0 FMUL R2, RZ, R0 ;  /* 0x00000000ff020220 */ /* 0x000fca0000400000 */
[----:B------:R-:W-:Y:S01]  /*0130*/  @P0 R2UR UR5, R2 ;  /* 0x00000000020502ca */ /* 0x000fe200000e0000 */
[----:B0-----:R-:W-:-:S12]  /*0140*/  UISETP.NE.AND UP1, UPT, UR4, UR6, UPT ;  /* 0x000000060400728c */ /* 0x001fd8000bf25270 */
[----:B------:R-:W-:Y:S01]  /*0150*/  @UP2 UMOV UR6, UR5 ;  /* 0x0000000500062c82 */ /* 0x000fe20008000000 */
[----:B------:R-:W-:Y:S05]  /*0160*/  BRA.U UP2, `(.L_x_1) ;  /* 0x0000000d023c7547 */ /* 0x000fea000b800000 */
[----:B------:R-:W-:-:S13]  /*0170*/  FSETP.GT.AND P0, PT, |R0|, 48039, PT ;  /* 0x473ba7000000780b */ /* 0x000fda0003f04200 */
[----:B------:R-:W-:Y:S05]  /*0180*/  @!P0 BRA `(.L_x_2) ;  /* 0x0000000800e48947 */ /* 0x000fea0003800000 */
[C---:B------:R-:W-:Y:S01]  /*0190*/  IMAD.SHL.U32 R2, R0.reuse, 0x100, RZ ;  /* 0x0000010000027824 */ /* 0x040fe200078e00ff */
[----:B------:R-:W-:Y:S02]  /*01a0*/  LOP3.LUT R7, R0, 0x80000000, RZ, 0xc0, !PT ;  /* 0x8000000000077812 */ /* 0x000fe400078ec0ff */
[----:B------:R-:W-:Y:S01]  /*01b0*/  CS2R R20, SRZ ;  /* 0x0000000000147805 */ /* 0x000fe2000001ff00 */
[----:B------:R-:W-:Y:S01]  /*01c0*/  IMAD.MOV.U32 R5, RZ, RZ, RZ ;  /* 0x000000ffff057224 */ /* 0x000fe200078e00ff */
[----:B------:R-:W-:Y:S01]  /*01d0*/  UMOV UR5, URZ ;  /* 0x000000ff00057c82 */ /* 0x000fe20008000000 */
[----:B------:R-:W-:-:S07]  /*01e0*/  LOP3.LUT R22, R2, 0x80000000, RZ, 0xfc, !PT ;  /* 0x8000000002167812 */ /* 0x000fce00078efcff */
.L_x_3:
[----:B------:R0:W1:Y:S01]  /*01f0*/  LDC R19, c[0x3][R20] ;  /* 0x00c0000014137b82 */ /* 0x0000620000000800 */
[C---:B------:R-:W-:Y:S01]  /*0200*/  ISETP.EQ.AND P4, PT, R21.reuse, RZ, PT ;  /* 0x000000ff1500720c */ /* 0x040fe20003f82270 */
[----:B------:R-:W-:Y:S01]  /*0210*/  UIADD3 UR5, UPT, UPT, UR5, 0x1, URZ ;  /* 0x0000000105057890 */ /* 0x000fe2000fffe0ff */
[C---:B------:R-:W-:Y:S02]  /*0220*/  ISETP.EQ.AND P5, PT, R21.reuse, 0x4, PT ;  /* 0x000000041500780c */ /* 0x040fe40003fa2270 */
[C---:B------:R-:W-:Y:S01]  /*0230*/  ISETP.EQ.AND P6, PT, R21.reuse, 0x8, PT ;  /* 0x000000081500780c */ /* 0x040fe20003fc2270 */
[----:B------:R-:W-:Y:S01]  /*0240*/  UISETP.NE.AND UP2, UPT, UR5, 0x6, UPT ;  /* 0x000000060500788c */ /* 0x000fe2000bf45270 */
[C---:B------:R-:W-:Y:S01]  /*0250*/  ISETP.EQ.AND P0, PT, R21.reuse, 0xc, PT ;  /* 0x0000000c1500780c */ /* 0x040fe20003f02270 */
[----:B0-----:R-:W-:Y:S01]  /*0260*/  VIADD R20, R20, 0x4 ;  /* 0x0000000414147836 */ /* 0x001fe20000000000 */
[C---:B------:R-:W-:Y:S02]  /*0270*/  ISETP.EQ.AND P1, PT, R21.reuse, 0x10, PT ;  /* 0x000000101500780c */ /* 0x040fe40003f22270 */
[----:B------:R-:W-:Y:S01]  /*0280*/  ISETP.EQ.AND P2, PT, R21, 0x14, PT ;  /* 0x000000141500780c */ /* 0x000fe20003f42270 */
[----:B-1----:R-:W-:-:S04]  /*0290*/  IMAD R2, R22, R19, RZ ;  /* 0x0000001316027224 */ /* 0x002fc800078e02ff */
[----:B------:R-:W-:-:S04]  /*02a0*/  IMAD.IADD R5, R2, 0x1, R5 ;  /* 0x0000000102057824 */ /* 0x000fc800078e0205 */
[--C-:B------:R-:W-:Y:S01]  /*02b0*/  @P4 IMAD.MOV.U32 R4, RZ, RZ, R5.reuse ;  /* 0x000000ffff044224 */ /* 0x100fe200078e0005 */
[----:B------:R-:W-:Y:S01]  /*02c0*/  ISETP.GT.U32.AND P3, PT, R2, R5, PT ;  /* 0x000000050200720c */ /* 0x000fe20003f64070 */
[--C-:B------:R-:W-:Y:S01]  /*02d0*/  @P5 IMAD.MOV.U32 R8, RZ, RZ, R5.reuse ;  /* 0x000000ffff085224 */ /* 0x100fe200078e0005 */
[C---:B------:R-:W-:Y:S01]  /*02e0*/  ISETP.EQ.AND P4, PT, R21.reuse, 0x20, PT ;  /* 0x000000201500780c */ /* 0x040fe20003f82270 */
[--C-:B------:R-:W-:Y:S01]  /*02f0*/  @P6 IMAD.MOV.U32 R9, RZ, RZ, R5.reuse ;  /* 0x000000ffff096224 */ /* 0x100fe200078e0005 */
[----:B------:R-:W-:Y:S01]  /*0300*/  SEL R2, RZ, 0xffffffff, !P3 ;  /* 0xffffffffff027807 */ /* 0x000fe20005800000 */
[--C-:B------:R-:W-:Y:S01]  /*0310*/  @P0 IMAD.MOV.U32 R10, RZ, RZ, R5.reuse ;  /* 0x000000ffff0a0224 */ /* 0x100fe200078e0005 */
[C---:B------:R-:W-:Y:S01]  /*0320*/  ISETP.EQ.AND P3, PT, R21.reuse, 0x1c, PT ;  /* 0x0000001c1500780c */ /* 0x040fe20003f62270 */
[--C-:B------:R-:W-:Y:S01]  /*0330*/  @P1 IMAD.MOV.U32 R11, RZ, RZ, R5.reuse ;  /* 0x000000ffff0b1224 */ /* 0x100fe200078e0005 */
[C---:B------:R-:W-:Y:S01]  /*0340*/  ISETP.EQ.AND P5, PT, R21.reuse, 0x24, PT ;  /* 0x000000241500780c */ /* 0x040fe20003fa2270 */
[----:B------:R-:W-:Y:S01]  /*0350*/  @P2 IMAD.MOV.U32 R12, RZ, RZ, R5 ;  /* 0x000000ffff0c2224 */ /* 0x000fe200078e0005 */
[C---:B------:R-:W-:Y:S01]  /*0360*/  ISETP.EQ.AND P6, PT, R21.reuse, 0x28, PT ;  /* 0x000000281500780c */ /* 0x040fe20003fc2270 */
[----:B------:R-:W-:Y:S01]  /*0370*/  IMAD.MOV R2, RZ, RZ, -R2 ;  /* 0x000000ffff027224 */ /* 0x000fe200078e0a02 */
[----:B------:R-:W-:-:S02]  /*0380*/  ISETP.EQ.AND P0, PT, R21, 0x2c, PT ;  /* 0x0000002c1500780c */ /* 0x000fc40003f02270 */
[C---:B------:R-:W-:Y:S01]  /*0390*/  ISETP.EQ.AND P1, PT, R21.reuse, 0x30, PT ;  /* 0x000000301500780c */ /* 0x040fe20003f22270 */
[----:B------:R-:W-:Y:S01]  /*03a0*/  IMAD.MOV.U32 R3, RZ, RZ, R2 ;  /* 0x000000ffff037224 */ /* 0x000fe200078e0002 */
[----:B------:R-:W-:Y:S01]  /*03b0*/  ISETP.EQ.AND P2, PT, R21, 0x34, PT ;  /* 0x000000341500780c */ /* 0x000fe20003f42270 */
[----:B------:R-:W-:Y:S02]  /*03c0*/  IMAD.MOV.U32 R2, RZ, RZ, RZ ;  /* 0x000000ffff027224 */ /* 0x000fe400078e00ff */
[--C-:B------:R-:W-:Y:S02]  /*03d0*/  @P3 IMAD.MOV.U32 R13, RZ, RZ, R5.reuse ;  /* 0x000000ffff0d3224 */ /* 0x100fe400078e0005 */
[--C-:B------:R-:W-:Y:S02]  /*03e0*/  @P4 IMAD.MOV.U32 R14, RZ, RZ, R5.reuse ;  /* 0x000000ffff0e4224 */ /* 0x100fe400078e0005 */
[--C-:B------:R-:W-:Y:S02]  /*03f0*/  @P5 IMAD.MOV.U32 R15, RZ, RZ, R5.reuse ;  /* 0x000000ffff0f5224 */ /* 0x100fe400078e0005 */
[----:B------:R-:W-:-:S02]  /*0400*/  @P6 IMAD.MOV.U32 R16, RZ, RZ, R5 ;  /* 0x000000ffff106224 */ /* 0x000fc400078e0005 */
[--C-:B------:R-:W-:Y:S01]  /*0410*/  @P0 IMAD.MOV.U32 R17, RZ, RZ, R5.reuse ;  /* 0x000000ffff110224 */ /* 0x100fe200078e0005 */
[----:B------:R-:W-:Y:S01]  /*0420*/  @P1 MOV R18, R5 ;  /* 0x0000000500121202 */ /* 0x000fe20000000f00 */
[----:B------:R-:W-:Y:S02]  /*0430*/  @P2 IMAD.MOV.U32 R6, RZ, RZ, R5 ;  /* 0x000000ffff062224 */ /* 0x000fe400078e0005 */
[----:B------:R-:W-:-:S04]  /*0440*/  IMAD.HI.U32 R5, R19, R22, R2 ;  /* 0x0000001613057227 */ /* 0x000fc800078e0002 */
[----:B------:R-:W-:Y:S01]  /*0450*/  VIADD R21, R21, 0x4 ;  /* 0x0000000415157836 */ /* 0x000fe20000000000 */
[----:B------:R-:W-:Y:S06]  /*0460*/  BRA.U UP2, `(.L_x_3) ;  /* 0xfffffffd02607547 */ /* 0x000fec000b83ffff */
[----:B------:R-:W-:-:S05]  /*0470*/  IMAD.SHL.U32 R20, R0, 0x2, RZ ;  /* 0x0000000200147824 */ /* 0x000fca00078e00ff */
[----:B------:R-:W-:-:S04]  /*0480*/  LEA.HI R20, R20, 0xffffff80, RZ, 0x8 ;  /* 0xffffff8014147811 */ /* 0x000fc800078f40ff */
[----:B------:R-:W-:-:S04]  /*0490*/  SHF.R.U32.HI R2, RZ, 0x5, R20 ;  /* 0x00000005ff027819 */ /* 0x000fc80000011614 */
[----:B------:R-:W-:-:S05]  /*04a0*/  IADD3 R2, PT, PT, -R2, 0x4, RZ ;  /* 0x0000000402027810 */ /* 0x000fca0007ffe1ff */
[----:B------:R-:W-:-:S05]  /*04b0*/  IMAD.SHL.U32 R19, R2, 0x4, RZ ;  /* 0x0000000402137824 */ /* 0x000fca00078e00ff */
[C---:B------:R-:W-:Y:S02]  /*04c0*/  ISETP.EQ.AND P0, PT, R19.reuse, -0x8, PT ;  /* 0xfffffff81300780c */ /* 0x040fe40003f02270 */
[C---:B------:R-:W-:Y:S02]  /*04d0*/  ISETP.EQ.AND P1, PT, R19.reuse, -0x4, PT ;  /* 0xfffffffc1300780c */ /* 0x040fe40003f22270 */
[C---:B------:R-:W-:Y:S02]  /*04e0*/  ISETP.EQ.AND P2, PT, R19.reuse, RZ, PT ;  /* 0x000000ff1300720c */ /* 0x040fe40003f42270 */
[C---:B------:R-:W-:Y:S02]  /*04f0*/  ISETP.EQ.AND P5, PT, R19.reuse, 0x4, PT ;  /* 0x000000041300780c */ /* 0x040fe40003fa2270 */
[----:B------:R-:W-:Y:S02]  /*0500*/  P2R R3, PR, RZ, 0x4 ;  /* 0x00000004ff037803 */ /* 0x000fe40000000000 */
[----:B------:R-:W-:-:S02]  /*0510*/  ISETP.EQ.AND P4, PT, R19, 0x8, PT ;  /* 0x000000081300780c */ /* 0x000fc40003f82270 */
[C---:B------:R-:W-:Y:S01]  /*0520*/  ISETP.EQ.AND P3, PT, R19.reuse, 0xc, PT ;  /* 0x0000000c1300780c */ /* 0x040fe20003f62270 */
[--C-:B------:R-:W-:Y:S01]  /*0530*/  @P0 IMAD.MOV.U32 R2, RZ, RZ, R4.reuse ;  /* 0x000000ffff020224 */ /* 0x100fe200078e0004 */
[----:B------:R-:W-:Y:S01]  /*0540*/  P2R R21, PR, RZ, 0x20 ;  /* 0x00000020ff157803 */ /* 0x000fe20000000000 */
[----:B------:R-:W-:Y:S01]  /*0550*/  @P1 IMAD.MOV.U32 R3, RZ, RZ, R4 ;  /* 0x000000ffff031224 */ /* 0x000fe200078e0004 */
[----:B------:R-:W-:Y:S01]  /*0560*/  P2R R21, PR, RZ, 0x10 ;  /* 0x00000010ff157803 */ /* 0x000fe20000000000 */
[--C-:B------:R-:W-:Y:S01]  /*0570*/  @P1 IMAD.MOV.U32 R2, RZ, RZ, R8.reuse ;  /* 0x000000ffff021224 */ /* 0x100fe200078e0008 */
[C---:B------:R-:W-:Y:S01]  /*0580*/  ISETP.EQ.AND P1, PT, R19.reuse, 0x14, PT ;  /* 0x000000141300780c */ /* 0x040fe20003f22270 */
[----:B------:R-:W-:Y:S01]  /*0590*/  @P2 IMAD.MOV.U32 R3, RZ, RZ, R8 ;  /* 0x000000ffff032224 */ /* 0x000fe200078e0008 */
[----:B------:R-:W-:Y:S01]  /*05a0*/  P2R R21, PR, RZ, 0x8 ;  /* 0x00000008ff157803 */ /* 0x000fe20000000000 */
[--C-:B------:R-:W-:Y:S01]  /*05b0*/  @P2 IMAD.MOV.U32 R2, RZ, RZ, R9.reuse ;  /* 0x000000ffff022224 */ /* 0x100fe200078e0009 */
[C---:B------:R-:W-:Y:S01]  /*05c0*/  ISETP.EQ.AND P2, PT, R19.reuse, 0x10, PT ;  /* 0x000000101300780c */ /* 0x040fe20003f42270 */
[----:B------:R-:W-:Y:S01]  /*05d0*/  @P5 IMAD.MOV.U32 R3, RZ, RZ, R9 ;  /* 0x000000ffff035224 */ /* 0x000fe200078e0009 */
[C---:B------:R-:W-:Y:S01]  /*05e0*/  ISETP.EQ.AND P0, PT, R19.reuse, 0x18, PT ;  /* 0x000000181300780c */ /* 0x040fe20003f02270 */
[--C-:B------:R-:W-:Y:S01]  /*05f0*/  @P5 IMAD.MOV.U32 R2, RZ, RZ, R10.reuse ;  /* 0x000000ffff025224 */ /* 0x100fe200078e000a */
[----:B------:R-:W-:Y:S01]  /*0600*/  @P4 MOV R2, R11 ;  /* 0x0000000b00024202 */ /* 0x000fe20000000f00 */
[----:B------:R-:W-:Y:S01]  /*0610*/  @P4 IMAD.MOV.U32 R3, RZ, RZ, R10 ;  /* 0x000000ffff034224 */ /* 0x000fe200078e000a */
[----:B------:R-:W-:Y:S01]  /*0620*/  P2R R21, PR, RZ, 0x4 ;  /* 0x00000004ff157803 */ /* 0x000fe20000000000 */
[----:B------:R-:W-:Y:S01]  /*0630*/  @P3 IMAD.MOV.U32 R3, RZ, RZ, R11 ;  /* 0x000000ffff033224 */ /* 0x000fe200078e000b */
[----:B------:R-:W-:Y:S01]  /*0640*/  P2R R21, PR, RZ, 0x2 ;  /* 0x00000002ff157803 */ /* 0x000fe20000000000 */
[----:B------:R-:W-:Y:S01]  /*0650*/  @P3 IMAD.MOV.U32 R2, RZ, RZ, R12 ;  /* 0x000000ffff023224 */ /* 0x000fe200078e000c */
[----:B------:R-:W-:-:S02]  /*0660*/  ISETP.EQ.AND P3, PT, R19, 0x24, PT ;  /* 0x000000241300780c */ /* 0x000fc40003f62270 */
[C---:B------:R-:W-:Y:S01]  /*0670*/  ISETP.EQ.AND P4, PT, R19.reuse, 0x28, PT ;  /* 0x000000281300780c */ /* 0x040fe20003f82270 */
[----:B------:R-:W-:Y:S01]  /*0680*/  @P2 IMAD.MOV.U32 R3, RZ, RZ, R12 ;  /* 0x000000ffff032224 */ /* 0x000fe200078e000c */
[C---:B------:R-:W-:Y:S01]  /*0690*/  ISETP.EQ.AND P5, PT, R19.reuse, 0x2c, PT ;  /* 0x0000002c1300780c */ /* 0x040fe20003fa2270 */
[--C-:B------:R-:W-:Y:S01]  /*06a0*/  @P2 IMAD.MOV.U32 R2, RZ, RZ, R5.reuse ;  /* 0x000000ffff022224 */ /* 0x100fe200078e0005 */
[C---:B------:R-:W-:Y:S01]  /*06b0*/  ISETP.EQ.AND P2, PT, R19.reuse, 0x20, PT ;  /* 0x000000201300780c */ /* 0x040fe20003f42270 */
[----:B------:R-:W-:Y:S01]  /*06c0*/  @P1 IMAD.MOV.U32 R3, RZ, RZ, R5 ;  /* 0x000000ffff031224 */ /* 0x000fe200078e0005 */
[C---:B------:R-:W-:Y:S01]  /*06d0*/  ISETP.EQ.AND P6, PT, R19.reuse, 0x30, PT ;  /* 0x000000301300780c */ /* 0x040fe20003fc2270 */
[--C-:B------:R-:W-:Y:S01]  /*06e0*/  @P1 IMAD.MOV.U32 R2, RZ, RZ, R13.reuse ;  /* 0x000000ffff021224 */ /* 0x100fe200078e000d */
[----:B------:R-:W-:Y:S01]  /*06f0*/  ISETP.EQ.AND P1, PT, R19, 0x1c, PT ;  /* 0x0000001c1300780c */ /* 0x000fe20003f22270 */
[----:B------:R-:W-:Y:S01]  /*0700*/  @P0 IMAD.MOV.U32 R3, RZ, RZ, R13 ;  /* 0x000000ffff030224 */ /* 0x000fe200078e000d */
[----:B------:R-:W-:Y:S01]  /*0710*/  P2R R21, PR, RZ, 0x40 ;  /* 0x00000040ff157803 */ /* 0x000fe20000000000 */
[----:B------:R-:W-:-:S10]  /*0720*/  @P0 IMAD.MOV.U32 R2, RZ, RZ, R14 ;  /* 0x000000ffff020224 */ /* 0x000fd400078e000e */
[----:B------:R-:W-:Y:S02]  /*0730*/  @P1 IMAD.MOV.U32 R3, RZ, RZ, R14 ;  /* 0x000000ffff031224 */ /* 0x000fe400078e000e */
[--C-:B------:R-:W-:Y:S02]  /*0740*/  @P2 IMAD.MOV.U32 R3, RZ, RZ, R15.reuse ;  /* 0x000000ffff032224 */ /* 0x100fe400078e000f */
[----:B------:R-:W-:Y:S01]  /*0750*/  @P3 IMAD.MOV.U32 R3, RZ, RZ, R16 ;  /* 0x000000ffff033224 */ /* 0x000fe200078e0010 */
[----:B------:R-:W-:Y:S01]  /*0760*/  @P4 MOV R3, R17 ;  /* 0x0000001100034202 */ /* 0x000fe20000000f00 */
[----:B------:R-:W-:Y:S02]  /*0770*/  @P5 IMAD.MOV.U32 R3, RZ, RZ, R18 ;  /* 0x000000ffff035224 */ /* 0x000fe400078e0012 */
[----:B------:R-:W-:Y:S01]  /*0780*/  @P6 IMAD.MOV.U32 R3, RZ, RZ, R6 ;  /* 0x000000ffff036224 */ /* 0x000fe200078e0006 */
[----:B------:R-:W-:Y:S01]  /*0790*/  LOP3.LUT P6, R22, R20, 0x1f, RZ, 0xc0, !PT ;  /* 0x0000001f14167812 */ /* 0x000fe200078cc0ff */
[----:B------:R-:W-:-:S02]  /*07a0*/  @P1 IMAD.MOV.U32 R2, RZ, RZ, R15 ;  /* 0x000000ffff021224 */ /* 0x000fc400078e000f */
[----:B------:R-:W-:Y:S02]  /*07b0*/  @P2 IMAD.MOV.U32 R2, RZ, RZ, R16 ;  /* 0x000000ffff022224 */ /* 0x000fe400078e0010 */
[----:B------:R-:W-:Y:S02]  /*07c0*/  @P3 IMAD.MOV.U32 R2, RZ, RZ, R17 ;  /* 0x000000ffff023224 */ /* 0x000fe400078e0011 */
[----:B------:R-:W-:Y:S02]  /*07d0*/  @P4 IMAD.MOV.U32 R2, RZ, RZ, R18 ;  /* 0x000000ffff024224 */ /* 0x000fe400078e0012 */
[----:B------:R-:W-:-:S04]  /*07e0*/  @P5 IMAD.MOV.U32 R2, RZ, RZ, R6 ;  /* 0x000000ffff025224 */ /* 0x000fc800078e0006 */
[----:B------:R-:W-:Y:S05]  /*07f0*/  @!P6 BRA `(.L_x_4) ;  /* 0x00000000008ce947 */ /* 0x000fea0003800000 */
[----:B------:R-:W-:Y:S02]  /*0800*/  P2R R20, PR, RZ, 0x8 ;  /* 0x00000008ff147803 */ /* 0x000fe40000000000 */
[C---:B------:R-:W-:Y:S02]  /*0810*/  ISETP.EQ.AND P3, PT, R19.reuse, RZ, PT ;  /* 0x000000ff1300720c */ /* 0x040fe40003f62270 */
[C---:B------:R-:W-:Y:S02]  /*0820*/  ISETP.EQ.AND P6, PT, R19.reuse, 0x4, PT ;  /* 0x000000041300780c */ /* 0x040fe40003fc2270 */
[----:B------:R-:W-:Y:S02]  /*0830*/  P2R R23, PR, RZ, 0x10 ;  /* 0x00000010ff177803 */ /* 0x000fe40000000000 */
[----:B------:R-:W-:Y:S02]  /*0840*/  P2R R24, PR, RZ, 0x20 ;  /* 0x00000020ff187803 */ /* 0x000fe40000000000 */
[----:B------:R-:W-:-:S02]  /*0850*/  ISETP.EQ.AND P4, PT, R19, 0xc, PT ;  /* 0x0000000c1300780c */ /* 0x000fc40003f82270 */
[----:B------:R-:W-:-:S03]  /*0860*/  ISETP.EQ.AND P5, PT, R19, 0x10, PT ;  /* 0x000000101300780c */ /* 0x000fc60003fa2270 */
[----:B------:R-:W-:Y:S01]  /*0870*/  @P3 IMAD.MOV.U32 R21, RZ, RZ, R4 ;  /* 0x000000ffff153224 */ /* 0x000fe200078e0004 */
[C---:B------:R-:W-:Y:S01]  /*0880*/  ISETP.EQ.AND P3, PT, R19.reuse, 0x8, PT ;  /* 0x000000081300780c */ /* 0x040fe20003f62270 */
[----:B------:R-:W-:Y:S01]  /*0890*/  @P6 IMAD.MOV.U32 R21, RZ, RZ, R8 ;  /* 0x000000ffff156224 */ /* 0x000fe200078e0008 */
[----:B------:R-:W-:-:S11]  /*08a0*/  ISETP.EQ.AND P6, PT, R19, 0x14, PT ;  /* 0x000000141300780c */ /* 0x000fd60003fc2270 */
[----:B------:R-:W-:Y:S01]  /*08b0*/  @P3 IMAD.MOV.U32 R21, RZ, RZ, R9 ;  /* 0x000000ffff153224 */ /* 0x000fe200078e0009 */
[----:B------:R-:W-:Y:S01]  /*08c0*/  ISETP.NE.AND P3, PT, R20, RZ, PT ;  /* 0x000000ff1400720c */ /* 0x000fe20003f65270 */
[----:B------:R-:W-:Y:S01]  /*08d0*/  @P4 IMAD.MOV.U32 R21, RZ, RZ, R10 ;  /* 0x000000ffff154224 */ /* 0x000fe200078e000a */
[----:B------:R-:W-:Y:S01]  /*08e0*/  ISETP.NE.AND P4, PT, R23, RZ, PT ;  /* 0x000000ff1700720c */ /* 0x000fe20003f85270 */
[----:B------:R-:W-:Y:S01]  /*08f0*/  @P5 IMAD.MOV.U32 R21, RZ, RZ, R11 ;  /* 0x000000ffff155224 */ /* 0x000fe200078e000b */
[----:B------:R-:W-:Y:S01]  /*0900*/  ISETP.NE.AND P5, PT, R24, RZ, PT ;  /* 0x000000ff1800720c */ /* 0x000fe20003fa5270 */
[----:B------:R-:W-:Y:S01]  /*0910*/  @P6 IMAD.MOV.U32 R21, RZ, RZ, R12 ;  /* 0x000000ffff156224 */ /* 0x000fe200078e000c */
[C---:B------:R-:W-:Y:S01]  /*0920*/  ISETP.EQ.AND P6, PT, R19.reuse, 0x30, PT ;  /* 0x000000301300780c */ /* 0x040fe20003fc2270 */
[----:B------:R-:W-:Y:S01]  /*0930*/  @P0 IMAD.MOV.U32 R21, RZ, RZ, R5 ;  /* 0x000000ffff150224 */ /* 0x000fe200078e0005 */
[----:B------:R-:W-:Y:S01]  /*0940*/  ISETP.EQ.AND P0, PT, R19, 0x34, PT ;  /* 0x000000341300780c */ /* 0x000fe20003f02270 */
[----:B------:R-:W-:Y:S01]  /*0950*/  @P1 IMAD.MOV.U32 R21, RZ, RZ, R13 ;  /* 0x000000ffff151224 */ /* 0x000fe200078e000d */
[----:B------:R-:W-:Y:S01]  /*0960*/  IADD3 R20, PT, PT, -R22, 0x20, RZ ;  /* 0x0000002016147810 */ /* 0x000fe20007ffe1ff */
[----:B------:R-:W-:Y:S01]  /*0970*/  @P2 IMAD.MOV.U32 R21, RZ, RZ, R14 ;  /* 0x000000ffff152224 */ /* 0x000fe200078e000e */
[-C--:B------:R-:W-:Y:S01]  /*0980*/  SHF.L.U32 R19, R2, R22.reuse, RZ ;  /* 0x0000001602137219 */ /* 0x080fe200000006ff */
[----:B------:R-:W-:Y:S01]  /*0990*/  @P3 IMAD.MOV.U32 R21, RZ, RZ, R15 ;  /* 0x000000ffff153224 */ /* 0x000fe200078e000f */
[----:B------:R-:W-:-:S02]  /*09a0*/  SHF.L.U32 R22, R3, R22, RZ ;  /* 0x0000001603167219 */ /* 0x000fc400000006ff */
[----:B------:R-:W-:Y:S01]  /*09b0*/  @P4 MOV R21, R16 ;  /* 0x0000001000154202 */ /* 0x000fe20000000f00 */
[----:B------:R-:W-:Y:S01]  /*09c0*/  @P5 IMAD.MOV.U32 R21, RZ, RZ, R17 ;  /* 0x000000ffff155224 */ /* 0x000fe200078e0011 */
[----:B------:R-:W-:Y:S01]  /*09d0*/  SHF.R.U32.HI R2, RZ, R20, R3 ;  /* 0x00000014ff027219 */ /* 0x000fe20000011603 */
[----:B------:R-:W-:Y:S02]  /*09e0*/  @P6 IMAD.MOV.U32 R21, RZ, RZ, R18 ;  /* 0x000000ffff156224 */ /* 0x000fe400078e0012 */
[----:B------:R-:W-:Y:S02]  /*09f0*/  @P0 IMAD.MOV.U32 R21, RZ, RZ, R6 ;  /* 0x000000ffff150224 */ /* 0x000fe400078e0006 */
[----:B------:R-:W-:-:S03]  /*0a00*/  IMAD.IADD R2, R2, 0x1, R19 ;  /* 0x0000000102027824 */ /* 0x000fc600078e0213 */
[----:B------:R-:W-:-:S05]  /*0a10*/  SHF.R.U32.HI R3, RZ, R20, R21 ;  /* 0x00000014ff037219 */ /* 0x000fca0000011615 */
[----:B------:R-:W-:-:S07]  /*0a20*/  IMAD.IADD R3, R3, 0x1, R22 ;  /* 0x0000000103037824 */ /* 0x000fce00078e0216 */
.L_x_4:
[C---:B------:R-:W-:Y:S01]  /*0a30*/  IMAD.SHL.U32 R22, R3.reuse, 0x4, RZ ;  /* 0x0000000403167824 */ /* 0x040fe200078e00ff */
[----:B------:R-:W-:-:S04]  /*0a40*/  SHF.L.U32.HI R21, R3, 0x2, R2 ;  /* 0x0000000203157819 */ /* 0x000fc80000010602 */
[----:B------:R-:W-:-:S13]  /*0a50*/  ISETP.NE.U32.AND P0, PT, R22, RZ, PT ;  /* 0x000000ff1600720c */ /* 0x000fda0003f05070 */
[C---:B------:R-:W-:Y:S01]  /*0a60*/  @P0 VIADD R3, R21.reuse, 0x1 ;  /* 0x0000000115030836 */ /* 0x040fe20000000000 */
[----:B------:R-:W-:-:S04]  /*0a70*/  @!P0 ISETP.GT.U32.AND P2, PT, R21, -0x80000000, PT ;  /* 0x800000001500880c */ /* 0x000fc80003f44070 */
[----:B------:R-:W-:Y:S02]  /*0a80*/  @P0 ISETP.GT.U32.AND P1, PT, R3, -0x80000000, PT ;  /* 0x800000000300080c */ /* 0x000fe40003f24070 */
[----:B------:R-:W-:Y:S02]  /*0a90*/  @!P0 SEL R19, RZ, 0xffffffff, !P2 ;  /* 0xffffffffff138807 */ /* 0x000fe40005000000 */
[----:B------:R-:W-:-:S05]  /*0aa0*/  @P0 SEL R3, RZ, 0xffffffff, !P1 ;  /* 0xffffffffff030807 */ /* 0x000fca0004800000 */
[----:B------:R-:W-:Y:S02]  /*0ab0*/  @P0 IMAD.MOV R3, RZ, RZ, -R3 ;  /* 0x000000ffff030224 */ /* 0x000fe400078e0a03 */
[----:B------:R-:W-:-:S05]  /*0ac0*/  @!P0 IMAD.MOV R3, RZ, RZ, -R19 ;  /* 0x000000ffff038224 */ /* 0x000fca00078e0a13 */
[----:B------:R-:W-:-:S13]  /*0ad0*/  ISETP.NE.U32.AND P1, PT, R3, RZ, PT ;  /* 0x000000ff0300720c */ /* 0x000fda0003f25070 */
[----:B------:R-:W-:Y:S01]  /*0ae0*/  @P1 IMAD.MOV R22, RZ, RZ, -R22 ;  /* 0x000000ffff161224 */ /* 0x000fe200078e0a16 */
[----:B------:R-:W-:-:S04]  /*0af0*/  @P1 LOP3.LUT R20, RZ, R21, RZ, 0x33, !PT ;  /* 0x00000015ff141212 */ /* 0x000fc800078e33ff */
[----:B------:R-:W-:-:S04]  /*0b00*/  @P1 ISETP.EQ.U32.AND P0, PT, R22, RZ, PT ;  /* 0x000000ff1600120c */ /* 0x000fc80003f02070 */
[----:B------:R-:W-:Y:S02]  /*0b10*/  @P1 SEL R19, RZ, 0xffffffff, !P0 ;  /* 0xffffffffff131807 */ /* 0x000fe40004000000 */
[C---:B------:R-:W-:Y:S02]  /*0b20*/  ISETP.NE.U32.AND P0, PT, R7.reuse, RZ, PT ;  /* 0x000000ff0700720c */ /* 0x040fe40003f05070 */
[----:B------:R-:W-:Y:S01]  /*0b30*/  @P1 LOP3.LUT R7, R7, 0x80000000, RZ, 0x3c, !PT ;  /* 0x8000000007071812 */ /* 0x000fe200078e3cff */
[----:B------:R-:W-:Y:S01]  /*0b40*/  @P1 IMAD.IADD R21, R20, 0x1, -R19 ;  /* 0x0000000114151824 */ /* 0x000fe200078e0a13 */
[----:B------:R-:W-:-:S04]  /*0b50*/  LEA.HI R19, R2, R3, RZ, 0x2 ;  /* 0x0000000302137211 */ /* 0x000fc800078f10ff */
[----:B------:R-:W-:-:S05]  /*0b60*/  ISETP.GT.AND P2, PT, R21, RZ, PT ;  /* 0x000000ff1500720c */ /* 0x000fca0003f44270 */
[----:B------:R-:W-:-:S08]  /*0b70*/  @P0 IMAD.MOV R19, RZ, RZ, -R19 ;  /* 0x000000ffff130224 */ /* 0x000fd000078e0a13 */
[----:B------:R-:W-:Y:S05]  /*0b80*/  @!P2 BRA `(.L_x_5) ;  /* 0x00000000001ca947 */ /* 0x000fea0003800000 */
[----:B------:R-:W-:-:S07]  /*0b90*/  IMAD.MOV.U32 R20, RZ, RZ, RZ ;  /* 0x000000ffff147224 */ /* 0x000fce00078e00ff */
.L_x_6:
[----:B------:R-:W-:Y:S01]  /*0ba0*/  SHF.L.U32.HI R21, R22, 0x1, R21 ;  /* 0x0000000116157819 */ /* 0x000fe20000010615 */
[----:B------:R-:W-:Y:S01]  /*0bb0*/  VIADD R20, R20, 0xffffffff ;  /* 0xffffffff14147836 */ /* 0x000fe20000000000 */
[----:B------:R-:W-:Y:S02]  /*0bc0*/  SHF.L.U32 R22, R22, 0x1, RZ ;  /* 0x0000000116167819 */ /* 0x000fe400000006ff */
[----:B------:R-:W-:-:S13]  /*0bd0*/  ISETP.GT.AND P0, PT, R21, RZ, PT ;  /* 0x000000ff1500720c */ /* 0x000fda0003f04270 */
[----:B------:R-:W-:Y:S05]  /*0be0*/  @P0 BRA `(.L_x_6) ;  /* 0xfffffffc00ec0947 */ /* 0x000fea000383ffff */
[----:B------:R-:W-:Y:S05]  /*0bf0*/  BRA `(.L_x_7) ;  /* 0x0000000000047947 */ /* 0x000fea0003800000 */
.L_x_5:
[----:B------:R-:W-:-:S07]  /*0c00*/  IMAD.MOV.U32 R20, RZ, RZ, RZ ;  /* 0x000000ffff147224 */ /* 0x000fce00078e00ff */
.L_x_7:
[----:B------:R-:W-:-:S05]  /*0c10*/  IMAD.WIDE.U32 R2, R21, -0x36f0255e, RZ ;  /* 0xc90fdaa215027825 */ /* 0x000fca00078e00ff */
[----:B------:R-:W-:-:S13]  /*0c20*/  ISETP.GT.AND P0, PT, R3, RZ, PT ;  /* 0x000000ff0300720c */ /* 0x000fda0003f04270 */
[C---:B------:R-:W-:Y:S01]  /*0c30*/  @P0 SHF.L.U32.HI R3, R2.reuse, 0x1, R3 ;  /* 0x0000000102030819 */ /* 0x040fe20000010603 */
[----:B------:R-:W-:Y:S02]  /*0c40*/  @P0 IMAD.SHL.U32 R2, R2, 0x2, RZ ;  /* 0x0000000202020824 */ /* 0x000fe400078e00ff */
[----:B------:R-:W-:-:S03]  /*0c50*/  @P0 VIADD R20, R20, 0xffffffff ;  /* 0xffffffff14140836 */ /* 0x000fc60000000000 */
[----:B------:R-:W-:Y:S01]  /*0c60*/  ISETP.NE.U32.AND P1, PT, R2, RZ, PT ;  /* 0x000000ff0200720c */ /* 0x000fe20003f25070 */
[----:B------:R-:W-:-:S03]  /*0c70*/  VIADD R20, R20, 0x7e ;  /* 0x0000007e14147836 */ /* 0x000fc60000000000 */
[----:B------:R-:W-:-:S05]  /*0c80*/  SEL R2, RZ, 0xffffffff, !P1 ;  /* 0xffffffffff027807 */ /* 0x000fca0004800000 */
[----:B------:R-:W-:Y:S02]  /*0c90*/  IMAD.IADD R2, R3, 0x1, -R2 ;  /* 0x0000000103027824 */ /* 0x000fe400078e0a02 */
[----:B------:R-:W-:Y:S02]  /*0ca0*/  IMAD.SHL.U32 R3, R20, 0x800000, RZ ;  /* 0x0080000014037824 */ /* 0x000fe400078e00ff */
[----:B------:R-:W-:-:S03]  /*0cb0*/  IMAD.SHL.U32 R21, R2, 0x1000000, RZ ;  /* 0x0100000002157824 */ /* 0x000fc600078e00ff */
[----:B------:R-:W-:Y:S02]  /*0cc0*/  LEA.HI R3, R2, R3, RZ, 0x18 ;  /* 0x0000000302037211 */ /* 0x000fe400078fc0ff */
[----:B------:R-:W-:-:S04]  /*0cd0*/  ISETP.LT.AND P0, PT, R21, RZ, PT ;  /* 0x000000ff1500720c */ /* 0x000fc80003f01270 */
[----:B------:R-:W-:-:S05]  /*0ce0*/  SEL R2, RZ, 0xffffffff, !P0 ;  /* 0xffffffffff027807 */ /* 0x000fca0004000000 */
[----:B------:R-:W-:-:S05]  /*0cf0*/  IMAD.IADD R2, R3, 0x1, -R2 ;  /* 0x0000000103027824 */ /* 0x000fca00078e0a02 */
[----:B------:R-:W-:Y:S01]  /*0d00*/  LOP3.LUT R2, R7, R2, RZ, 0xfc, !PT ;  /* 0x0000000207027212 */ /* 0x000fe200078efcff */
[----:B------:R-:W-:Y:S06]  /*0d10*/  BRA `(.L_x_8) ;  /* 0x0000000000187947 */ /* 0x000fec0003800000 */
.L_x_2:
[----:B------:R-:W-:-:S06]  /*0d20*/  FMUL R19, R0, 0.63661974668502807617 ;  /* 0x3f22f98300137820 */ /* 0x000fcc0000400000 */
[----:B------:R-:W0:Y:S02]  /*0d30*/  F2I.NTZ R19, R19 ;  /* 0x0000001300137305 */ /* 0x000e240000203100 */
[----:B0-----:R-:W-:-:S05]  /*0d40*/  I2FP.F32.S32 R3, R19 ;  /* 0x0000001300037245 */ /* 0x001fca0000201400 */
[----:B------:R-:W-:-:S04]  /*0d50*/  FFMA R2, -R3, 1.5703125, R0 ;  /* 0x3fc9000003027823 */ /* 0x000fc80000000100 */
[----:B------:R-:W-:-:S04]  /*0d60*/  FFMA R2, -R3, 0.00048382673412561416626, R2 ;  /* 0x39fdaa2003027823 */ /* 0x000fc80000000102 */
[----:B------:R-:W-:-:S07]  /*0d70*/  FFMA R2, -R3, 6.0771006282767103812e-11, R2 ;  /* 0x2e85a30903027823 */ /* 0x000fce0000000102 */
.L_x_8:
[----:B------:R-:W-:Y:S01]  /*0d80*/  R2P PR, R19, 0x3 ;  /* 0x0000000313007804 */ /* 0x000fe20000000000 */
[----:B------:R-:W-:-:S12]  /*0d90*/  FMUL R20, R2, R2 ;  /* 0x0000000202147220 */ /* 0x000fd80000400000 */
[----:B------:R-:W-:Y:S02]  /*0da0*/  @P0 IMAD.MOV.U32 R3, RZ, RZ, 0x37ccf5ce ;  /* 0x37ccf5ceff030424 */ /* 0x000fe400078e00ff */
[----:B------:R-:W-:Y:S02]  /*0db0*/  @!P0 IMAD.MOV.U32 R7, RZ, RZ, 0x394ca1f9 ;  /* 0x394ca1f9ff078424 */ /* 0x000fe400078e00ff */
[C---:B------:R-:W-:Y:S02]  /*0dc0*/  @P0 FFMA R3, R20.reuse, R3, -0.0013887316454201936722 ;  /* 0xbab6061a14030423 */ /* 0x040fe40000000003 */
[C---:B------:R-:W-:Y:S02]  /*0dd0*/  @!P0 FFMA R7, R20.reuse, -R7, 0.0083321612328290939331 ;  /* 0x3c08839e14078423 */ /* 0x040fe40000000807 */
[C---:B------:R-:W-:Y:S02]  /*0de0*/  @P0 FFMA R3, R20.reuse, R3, 0.041666645556688308716 ;  /* 0x3d2aaaa514030423 */ /* 0x040fe40000000003 */
[----:B------:R-:W-:-:S02]  /*0df0*/  @!P0 FFMA R7, R20, R7, -0.16666655242443084717 ;  /* 0xbe2aaaa314078423 */ /* 0x000fc40000000007 */
[C---:B------:R-:W-:Y:S02]  /*0e00*/  @P0 FFMA R3, R20.reuse, R3, -0.5 ;  /* 0xbf00000014030423 */ /* 0x040fe40000000003 */
[C---:B------:R-:W-:Y:S02]  /*0e10*/  @!P0 FMUL R7, R20.reuse, R7 ;  /* 0x0000000714078220 */ /* 0x040fe40000400000 */
[----:B------:R-:W-:Y:S02]  /*0e20*/  @P0 FFMA R3, R20, R3, 1 ;  /* 0x3f80000014030423 */ /* 0x000fe40000000003 */
[----:B------:R-:W-:-:S05]  /*0e30*/  @!P0 FFMA R3, R7, R2, R2 ;  /* 0x0000000207038223 */ /* 0x000fca0000000002 */
[----:B------:R-:W-:-:S04]  /*0e40*/  FSEL R3, -R3, R3, P1 ;  /* 0x0000000303037208 */ /* 0x000fc80000800100 */
[----:B------:R-:W-:-:S15]  /*0e50*/  R2UR UR6, R3 ;  /* 0x00000000030672ca */ /* 0x000fde00000e0000 */
.L_x_1:
[----:B------:R-:W-:Y:S02]  /*0e60*/  PLOP3.LUT P0, PT, PT, PT, UP0, 0x80, 0x8 ;  /* 0x000000000008781c */ /* 0x000fe40003f0f008 */
[----:B------:R-:W-:-:S11]  /*0e70*/  PLOP3.LUT P1, PT, PT, PT, UP0, 0x80, 0x8 ;  /* 0x000000000008781c */ /* 0x000fd60003f2f008 */
[----:B------:R-:W-:-:S05]  /*0e80*/  @!P0 FADD R2, R0, -R0 ;  /* 0x8000000000028221 */ /* 0x000fca0000000000 */
[----:B------:R-:W-:Y:S01]  /*0e90*/  @!P1 R2UR UR5, R2 ;  /* 0x00000000020592ca */ /* 0x000fe200000e0000 */
[----:B------:R-:W-:-:S14]  /*0ea0*/  BRA.U !UP0, `(.L_x_9) ;  /* 0x0000000d089c7547 */ /* 0x000fdc000b800000 */
[----:B------:R-:W-:-:S13]  /*0eb0*/  FSETP.GT.AND P0, PT, |R0|, 48039, PT ;  /* 0x473ba7000000780b */ /* 0x000fda0003f04200 */
[----:B------:R-:W-:Y:S05]  /*0ec0*/  @!P0 BRA `(.L_x_10) ;  /* 0x0000000800ec8947 */ /* 0x000fea0003800000 */
[C---:B------:R-:W-:Y:S01]  /*0ed0*/  IMAD.SHL.U32 R2, R0.reuse, 0x100, RZ ;  /* 0x0000010000027824 */ /* 0x040fe200078e00ff */
[----:B------:R-:W-:Y:S01]  /*0ee0*/  LOP3.LUT R19, R0, 0x80000000, RZ, 0xc0, !PT ;  /* 0x8000000000137812 */ /* 0x000fe200078ec0ff */
[----:B------:R-:W-:Y:S01]  /*0ef0*/  IMAD.MOV.U32 R20, RZ, RZ, RZ ;  /* 0x000000ffff147224 */ /* 0x000fe200078e00ff */
[----:B------:R-:W-:Y:S01]  /*0f00*/  UMOV UR5, URZ ;  /* 0x000000ff00057c82 */ /* 0x000fe20008000000 */
[----:B------:R-:W-:Y:S01]  /*0f10*/  IMAD.MOV.U32 R21, RZ, RZ, 0x1c ;  /* 0x0000001cff157424 */ /* 0x000fe200078e00ff */
[----:B------:R-:W-:Y:S01]  /*0f20*/  LOP3.LUT R22, R2, 0x80000000, RZ, 0xfc, !PT ;  /* 0x8000000002167812 */ /* 0x000fe200078efcff */
[----:B------:R-:W-:-:S07]  /*0f30*/  IMAD.MOV.U32 R6, RZ, RZ, RZ ;  /* 0x000000ffff067224 */ /* 0x000fce00078e00ff */
.L_x_11:
        /* <DEDUP_REMOVED lines=10> */
[----:B-1----:R-:W-:-:S05]  /*0fe0*/  IMAD R3, R22, R7, RZ ;  /* 0x0000000716037224 */ /* 0x002fca00078e02ff */
[----:B------:R-:W-:-:S04]  /*0ff0*/  IADD3 R6, PT, PT, R3, R6, RZ ;  /* 0x0000000603067210 */ /* 0x000fc80007ffe0ff */
        /* <DEDUP_REMOVED lines=9> */
[--C-:B------:R-:W-:Y:S01]  /*1090*/  @P1 IMAD.MOV.U32 R11, RZ, RZ, R6.reuse ;  /* 0x000000ffff0b1224 */ /* 0x100fe200078e0006 */
[C---:B------:R-:W-:Y:S01]  /*10a0*/  ISETP.EQ.AND P6, PT, R21.reuse, 0x24, PT ;  /* 0x000000241500780c */ /* 0x040fe20003fc2270 */
[----:B------:R-:W-:Y:S01]  /*10b0*/  @P2 IMAD.MOV.U32 R12, RZ, RZ, R6 ;  /* 0x000000ffff0c2224 */ /* 0x000fe200078e0006 */
[C---:B------:R-:W-:Y:S01]  /*10c0*/  ISETP.EQ.AND P0, PT, R21.reuse, 0x28, PT ;  /* 0x000000281500780c */ /* 0x040fe20003f02270 */
[----:B------:R-:W-:Y:S01]  /*10d0*/  IMAD.MOV R2, RZ, RZ, -R2 ;  /* 0x000000ffff027224 */ /* 0x000fe200078e0a02 */
[C---:B------:R-:W-:Y:S01]  /*10e0*/  ISETP.EQ.AND P1, PT, R21.reuse, 0x2c, PT ;  /* 0x0000002c1500780c */ /* 0x040fe20003f22270 */
[----:B------:R-:W-:Y:S01]  /*10f0*/  @P4 IMAD.MOV.U32 R13, RZ, RZ, R6 ;  /* 0x000000ffff0d4224 */ /* 0x000fe200078e0006 */
[----:B------:R-:W-:Y:S01]  /*1100*/  ISETP.EQ.AND P2, PT, R21, 0x30, PT ;  /* 0x000000301500780c */ /* 0x000fe20003f42270 */
[----:B------:R-:W-:-:S02]  /*1110*/  IMAD.MOV.U32 R3, RZ, RZ, R2 ;  /* 0x000000ffff037224 */ /* 0x000fc400078e0002 */
[----:B------:R-:W-:Y:S02]  /*1120*/  IMAD.MOV.U32 R2, RZ, RZ, RZ ;  /* 0x000000ffff027224 */ /* 0x000fe400078e00ff */
[--C-:B------:R-:W-:Y:S02]  /*1130*/  @P3 IMAD.MOV.U32 R5, RZ, RZ, R6.reuse ;  /* 0x000000ffff053224 */ /* 0x100fe400078e0006 */
[--C-:B------:R-:W-:Y:S02]  /*1140*/  @P5 IMAD.MOV.U32 R14, RZ, RZ, R6.reuse ;  /* 0x000000ffff0e5224 */ /* 0x100fe400078e0006 */
[--C-:B------:R-:W-:Y:S02]  /*1150*/  @P6 IMAD.MOV.U32 R15, RZ, RZ, R6.reuse ;  /* 0x000000ffff0f6224 */ /* 0x100fe400078e0006 */
[--C-:B------:R-:W-:Y:S02]  /*1160*/  @P0 IMAD.MOV.U32 R16, RZ, RZ, R6.reuse ;  /* 0x000000ffff100224 */ /* 0x100fe400078e0006 */
[----:B------:R-:W-:Y:S01]  /*1170*/  @P1 IMAD.MOV.U32 R17, RZ, RZ, R6 ;  /* 0x000000ffff111224 */ /* 0x000fe200078e0006 */
[----:B------:R-:W-:Y:S01]  /*1180*/  @P2 MOV R18, R6 ;  /* 0x0000000600122202 */ /* 0x000fe20000000f00 */
[----:B------:R-:W-:-:S04]  /*1190*/  IMAD.HI.U32 R6, R7, R22, R2 ;  /* 0x0000001607067227 */ /* 0x000fc800078e0002 */
[----:B------:R-:W-:Y:S01]  /*11a0*/  VIADD R21, R21, 0x4 ;  /* 0x0000000415157836 */ /* 0x000fe20000000000 */
[----:B------:R-:W-:Y:S06]  /*11b0*/  BRA.U UP0, `(.L_x_11) ;  /* 0xfffffffd00607547 */ /* 0x000fec000b83ffff */
[----:B------:R-:W-:Y:S02]  /*11c0*/  IMAD.SHL.U32 R2, R0, 0x2, RZ ;  /* 0x0000000200027824 */ /* 0x000fe400078e00ff */
[----:B------:R-:W-:-:S03]  /*11d0*/  IMAD.MOV.U32 R0, RZ, RZ, 0x1c ;  /* 0x0000001cff007424 */ /* 0x000fc600078e00ff */
[----:B------:R-:W-:-:S04]  /*11e0*/  LEA.HI R2, R2, 0xffffff80, RZ, 0x8 ;  /* 0xffffff8002027811 */ /* 0x000fc800078f40ff */
[----:B------:R-:W-:-:S04]  /*11f0*/  SHF.R.U32.HI R3, RZ, 0x5, R2 ;  /* 0x00000005ff037819 */ /* 0x000fc80000011602 */
[----:B------:R-:W-:-:S05]  /*1200*/  IADD3 R3, PT, PT, -R3, 0x4, RZ ;  /* 0x0000000403037810 */ /* 0x000fca0007ffe1ff */
[----:B------:R-:W-:-:S05]  /*1210*/  IMAD R0, R3, 0x4, R0 ;  /* 0x0000000403007824 */ /* 0x000fca00078e0200 */
        /* <DEDUP_REMOVED lines=20> */
[----:B------:R-:W-:Y:S01]  /*1360*/  P2R R20, PR, RZ, 0x4 ;  /* 0x00000004ff147803 */ /* 0x000fe20000000000 */
[----:B------:R-:W-:Y:S01]  /*1370*/  @P4 IMAD.MOV.U32 R3, RZ, RZ, R10 ;  /* 0x000000ffff034224 */ /* 0x000fe200078e000a */
[----:B------:R-:W-:Y:S01]  /*1380*/  @P3 MOV R3, R11 ;  /* 0x0000000b00033202 */ /* 0x000fe20000000f00 */
        /* <DEDUP_REMOVED lines=17> */
[----:B------:R-:W-:Y:S02]  /*14a0*/  @P2 IMAD.MOV.U32 R3, RZ, RZ, R15 ;  /* 0x000000ffff032224 */ /* 0x000fe400078e000f */
[----:B------:R-:W-:Y:S02]  /*14b0*/  @P3 IMAD.MOV.U32 R3, RZ, RZ, R16 ;  /* 0x000000ffff033224 */ /* 0x000fe400078e0010 */
[----:B------:R-:W-:Y:S02]  /*14c0*/  @P4 IMAD.MOV.U32 R3, RZ, RZ, R17 ;  /* 0x000000ffff034224 */ /* 0x000fe400078e0011 */
[----:B------:R-:W-:Y:S02]  /*14d0*/  @P5 IMAD.MOV.U32 R3, RZ, RZ, R18 ;  /* 0x000000ffff035224 */ /* 0x000fe400078e0012 */
[----:B------:R-:W-:Y:S01]  /*14e0*/  @P6 IMAD.MOV.U32 R3, RZ, RZ, R6 ;  /* 0x000000ffff036224 */ /* 0x000fe200078e0006 */
[----:B------:R-:W-:Y:S01]  /*14f0*/  LOP3.LUT P6, R20, R2, 0x1f, RZ, 0xc0, !PT ;  /* 0x0000001f02147812 */ /* 0x000fe200078cc0ff */
[----:B------:R-:W-:-:S02]  /*1500*/  @P1 IMAD.MOV.U32 R7, RZ, RZ, R15 ;  /* 0x000000ffff071224 */ /* 0x000fc400078e000f */
[----:B------:R-:W-:Y:S02]  /*1510*/  @P2 IMAD.MOV.U32 R7, RZ, RZ, R16 ;  /* 0x000000ffff072224 */ /* 0x000fe400078e0010 */
[----:B------:R-:W-:Y:S01]  /*1520*/  @P3 IMAD.MOV.U32 R7, RZ, RZ, R17 ;  /* 0x000000ffff073224 */ /* 0x000fe200078e0011 */
[----:B------:R-:W-:Y:S01]  /*1530*/  @P4 MOV R7, R18 ;  /* 0x0000001200074202 */ /* 0x000fe20000000f00 */
[----:B------:R-:W-:-:S06]  /*1540*/  @P5 IMAD.MOV.U32 R7, RZ, RZ, R6 ;  /* 0x000000ffff075224 */ /* 0x000fcc00078e0006 */
        /* <DEDUP_REMOVED lines=27> */
[----:B------:R-:W-:Y:S01]  /*1700*/  SHF.L.U32 R2, R7, R20, RZ ;  /* 0x0000001407027219 */ /* 0x000fe200000006ff */
[----:B------:R-:W-:Y:S01]  /*1710*/  @P4 IMAD.MOV.U32 R21, RZ, RZ, R16 ;  /* 0x000000ffff154224 */ /* 0x000fe200078e0010 */
[----:B------:R-:W-:-:S02]  /*1720*/  SHF.R.U32.HI R3, RZ, R0, R3 ;  /* 0x00000000ff037219 */ /* 0x000fc40000011603 */
[----:B------:R-:W-:Y:S01]  /*1730*/  @P5 MOV R21, R17 ;  /* 0x0000001100155202 */ /* 0x000fe20000000f00 */
[----:B------:R-:W-:Y:S02]  /*1740*/  @P6 IMAD.MOV.U32 R21, RZ, RZ, R18 ;  /* 0x000000ffff156224 */ /* 0x000fe400078e0012 */
[----:B------:R-:W-:Y:S02]  /*1750*/  @P0 IMAD.MOV.U32 R21, RZ, RZ, R6 ;  /* 0x000000ffff150224 */ /* 0x000fe400078e0006 */
[----:B------:R-:W-:-:S03]  /*1760*/  IMAD.IADD R7, R3, 0x1, R2 ;  /* 0x0000000103077824 */ /* 0x000fc600078e0202 */
[----:B------:R-:W-:-:S05]  /*1770*/  SHF.R.U32.HI R0, RZ, R0, R21 ;  /* 0x00000000ff007219 */ /* 0x000fca0000011615 */
[----:B------:R-:W-:-:S07]  /*1780*/  IMAD.IADD R3, R0, 0x1, R23 ;  /* 0x0000000100037824 */ /* 0x000fce00078e0217 */
.L_x_12:
        /* <DEDUP_REMOVED lines=10> */
[----:B------:R-:W-:Y:S02]  /*1830*/  ISETP.NE.U32.AND P1, PT, R0, RZ, PT ;  /* 0x000000ff0000720c */ /* 0x000fe40003f25070 */
[----:B------:R-:W-:-:S11]  /*1840*/  LEA.HI R7, R7, R0, RZ, 0x2 ;  /* 0x0000000007077211 */ /* 0x000fd600078f10ff */
[----:B------:R-:W-:Y:S01]  /*1850*/  @P1 IMAD.MOV R21, RZ, RZ, -R21 ;  /* 0x000000ffff151224 */ /* 0x000fe200078e0a15 */
[----:B------:R-:W-:-:S04]  /*1860*/  @P1 LOP3.LUT R3, RZ, R20, RZ, 0x33, !PT ;  /* 0x00000014ff031212 */ /* 0x000fc800078e33ff */
[----:B------:R-:W-:-:S04]  /*1870*/  @P1 ISETP.EQ.U32.AND P0, PT, R21, RZ, PT ;  /* 0x000000ff1500120c */ /* 0x000fc80003f02070 */
[----:B------:R-:W-:Y:S02]  /*1880*/  @P1 SEL R2, RZ, 0xffffffff, !P0 ;  /* 0xffffffffff021807 */ /* 0x000fe40004000000 */
[C---:B------:R-:W-:Y:S02]  /*1890*/  ISETP.NE.U32.AND P0, PT, R19.reuse, RZ, PT ;  /* 0x000000ff1300720c */ /* 0x040fe40003f05070 */
[----:B------:R-:W-:Y:S01]  /*18a0*/  @P1 LOP3.LUT R19, R19, 0x80000000, RZ, 0x3c, !PT ;  /* 0x8000000013131812 */ /* 0x000fe200078e3cff */
[----:B------:R-:W-:-:S05]  /*18b0*/  @P1 IMAD.IADD R20, R3, 0x1, -R2 ;  /* 0x0000000103141824 */ /* 0x000fca00078e0a02 */
[----:B------:R-:W-:-:S05]  /*18c0*/  ISETP.GT.AND P2, PT, R20, RZ, PT ;  /* 0x000000ff1400720c */ /* 0x000fca0003f44270 */
[----:B------:R-:W-:-:S08]  /*18d0*/  @P0 IMAD.MOV R7, RZ, RZ, -R7 ;  /* 0x000000ffff070224 */ /* 0x000fd000078e0a07 */
[----:B------:R-:W-:Y:S05]  /*18e0*/  @!P2 BRA `(.L_x_13) ;  /* 0x00000000001ca947 */ /* 0x000fea0003800000 */
[----:B------:R-:W-:-:S07]  /*18f0*/  IMAD.MOV.U32 R0, RZ, RZ, RZ ;  /* 0x000000ffff007224 */ /* 0x000fce00078e00ff */
.L_x_14:
[C---:B------:R-:W-:Y:S01]  /*1900*/  SHF.L.U32.HI R20, R21.reuse, 0x1, R20 ;  /* 0x0000000115147819 */ /* 0x040fe20000010614 */
[----:B------:R-:W-:Y:S02]  /*1910*/  VIADD R0, R0, 0xffffffff ;  /* 0xffffffff00007836 */ /* 0x000fe40000000000 */
[----:B------:R-:W-:Y:S01]  /*1920*/  IMAD.SHL.U32 R21, R21, 0x2, RZ ;  /* 0x0000000215157824 */ /* 0x000fe200078e00ff */
[----:B------:R-:W-:-:S13]  /*1930*/  ISETP.GT.AND P0, PT, R20, RZ, PT ;  /* 0x000000ff1400720c */ /* 0x000fda0003f04270 */
[----:B------:R-:W-:Y:S05]  /*1940*/  @P0 BRA `(.L_x_14) ;  /* 0xfffffffc00ec0947 */ /* 0x000fea000383ffff */
[----:B------:R-:W-:Y:S05]  /*1950*/  BRA `(.L_x_15) ;  /* 0x0000000000047947 */ /* 0x000fea0003800000 */
.L_x_13:
[----:B------:R-:W-:-:S07]  /*1960*/  HFMA2 R0, -RZ, RZ, 0, 0 ;  /* 0x00000000ff007431 */ /* 0x000fce00000001ff */
.L_x_15:
        /* <DEDUP_REMOVED lines=17> */
.L_x_10:
[----:B------:R-:W-:-:S06]  /*1a80*/  FMUL R7, R0, 0.63661974668502807617 ;  /* 0x3f22f98300077820 */ /* 0x000fcc0000400000 */
[----:B------:R-:W0:Y:S02]  /*1a90*/  F2I.NTZ R7, R7 ;  /* 0x0000000700077305 */ /* 0x000e240000203100 */
[----:B0-----:R-:W-:-:S05]  /*1aa0*/  I2FP.F32.S32 R19, R7 ;  /* 0x0000000700137245 */ /* 0x001fca0000201400 */
[----:B------:R-:W-:-:S04]  /*1ab0*/  FFMA R0, -R19, 1.5703125, R0 ;  /* 0x3fc9000013007823 */ /* 0x000fc80000000100 */
[----:B------:R-:W-:-:S04]  /*1ac0*/  FFMA R0, -R19, 0.00048382673412561416626, R0 ;  /* 0x39fdaa2013007823 */ /* 0x000fc80000000100 */
[----:B------:R-:W-:-:S07]  /*1ad0*/  FFMA R19, -R19, 6.0771006282767103812e-11, R0 ;  /* 0x2e85a30913137823 */ /* 0x000fce0000000100 */
.L_x_16:
[----:B------:R-:W-:Y:S01]  /*1ae0*/  FMUL R20, R19, R19 ;  /* 0x0000001313147220 */ /* 0x000fe20000400000 */
[----:B------:R-:W-:-:S03]  /*1af0*/  IMAD.MOV.U32 R21, RZ, RZ, 0x3b86d46d ;  /* 0x3b86d46dff157424 */ /* 0x000fc600078e00ff */
[C---:B------:R-:W-:Y:S01]  /*1b00*/  FADD R23, R20.reuse, -2.469348907470703125 ;  /* 0xc01e09d014177421 */ /* 0x040fe20000000000 */
[----:B------:R-:W-:-:S03]  /*1b10*/  FFMA R21, R20, R21, -0.82311940193176269531 ;  /* 0xbf52b7f414157423 */ /* 0x000fc60000000015 */
[----:B------:R-:W-:-:S05]  /*1b20*/  VIADD R0, R23, 0x1800000 ;  /* 0x0180000017007836 */ /* 0x000fca0000000000 */
[----:B------:R-:W-:-:S04]  /*1b30*/  LOP3.LUT R0, R0, 0x7f800000, RZ, 0xc0, !PT ;  /* 0x7f80000000007812 */ /* 0x000fc800078ec0ff */
[----:B------:R-:W-:-:S13]  /*1b40*/  ISETP.GT.U32.AND P0, PT, R0, 0x1ffffff, PT ;  /* 0x01ffffff0000780c */ /* 0x000fda0003f04070 */
[----:B------:R-:W-:Y:S05]  /*1b50*/  @P0 BRA `(.L_x_17) ;  /* 0x0000000000100947 */ /* 0x000fea0003800000 */
[----:B------:R-:W-:Y:S01]  /*1b60*/  IMAD.MOV.U32 R0, RZ, RZ, R23 ;  /* 0x000000ffff007224 */ /* 0x000fe200078e0017 */
[----:B------:R-:W-:-:S07]  /*1b70*/  MOV R2, 0x1b90 ;  /* 0x00001b9000027802 */ /* 0x000fce0000000f00 */
[----:B------:R-:W-:Y:S05]  /*1b80*/  CALL.REL.NOINC `($__internal_0_$__cuda_sm20_rcp_rn_f32_slowpath) ;  /* 0x0000000000a07944 */ /* 0x000fea0003c00000 */
[----:B------:R-:W-:Y:S05]  /*1b90*/  BRA `(.L_x_18) ;  /* 0x0000000000107947 */ /* 0x000fea0003800000 */
.L_x_17:
[----:B------:R-:W0:Y:S02]  /*1ba0*/  MUFU.RCP R0, R23 ;  /* 0x0000001700007308 */ /* 0x000e240000001000 */
[----:B0-----:R-:W-:-:S04]  /*1bb0*/  FFMA R2, R23, R0, -1 ;  /* 0xbf80000017027423 */ /* 0x001fc80000000000 */
[----:B------:R-:W-:-:S04]  /*1bc0*/  FADD.FTZ R3, -R2, -RZ ;  /* 0x800000ff02037221 */ /* 0x000fc80000010100 */
[----:B------:R-:W-:-:S07]  /*1bd0*/  FFMA R0, R0, R3, R0 ;  /* 0x0000000300007223 */ /* 0x000fce0000000000 */
.L_x_18:
[----:B------:R-:W-:-:S04]  /*1be0*/  FMUL R21, R21, R0 ;  /* 0x0000000015157220 */ /* 0x000fc80000400000 */
[----:B------:R-:W-:-:S04]  /*1bf0*/  FMUL R20, R20, R21 ;  /* 0x0000001514147220 */ /* 0x000fc80000400000 */
[----:B------:R-:W-:-:S04]  /*1c00*/  FFMA R19, R20, R19, R19 ;  /* 0x0000001314137223 */ /* 0x000fc80000000013 */
        /* <DEDUP_REMOVED lines=8> */
.L_x_19:
[----:B------:R-:W0:Y:S02]  /*1c90*/  MUFU.RCP R0, R19 ;  /* 0x0000001300007308 */ /* 0x000e240000001000 */
[----:B0-----:R-:W-:-:S04]  /*1ca0*/  FFMA R2, R19, R0, -1 ;  /* 0xbf80000013027423 */ /* 0x001fc80000000000 */
[----:B------:R-:W-:-:S04]  /*1cb0*/  FADD.FTZ R3, -R2, -RZ ;  /* 0x800000ff02037221 */ /* 0x000fc80000010100 */
[----:B------:R-:W-:-:S07]  /*1cc0*/  FFMA R0, R0, R3, R0 ;  /* 0x0000000300007223 */ /* 0x000fce0000000000 */
.L_x_20:
[----:B------:R-:W-:-:S05]  /*1cd0*/  LOP3.LUT R7, R7, 0x1, RZ, 0xc0, !PT ;  /* 0x0000000107077812 */ /* 0x000fca00078ec0ff */
[----:B------:R-:W-:-:S05]  /*1ce0*/  IMAD.MOV R7, RZ, RZ, -R7 ;  /* 0x000000ffff077224 */ /* 0x000fca00078e0a07 */
[----:B------:R-:W-:-:S04]  /*1cf0*/  ISETP.GE.AND P0, PT, R7, RZ, PT ;  /* 0x000000ff0700720c */ /* 0x000fc80003f06270 */
[----:B------:R-:W-:-:S04]  /*1d00*/  FSEL R0, R19, -R0, P0 ;  /* 0x8000000013007208 */ /* 0x000fc80000000000 */
[----:B------:R-:W-:-:S15]  /*1d10*/  R2UR UR5, R0 ;  /* 0x00000000000572ca */ /* 0x000fde00000e0000 */
.L_x_9:
[----:B------:R-:W-:Y:S02]  /*1d20*/  MOV R3, UR5 ;  /* 0x0000000500037c02 */ /* 0x000fe40008000f00 */
[----:B------:R-:W-:-:S03]  /*1d30*/  I2FP.F32.S32 R0, UR7 ;  /* 0x0000000700007c45 */ /* 0x000fc60008201400 */
[----:B------:R-:W-:-:S04]  /*1d40*/  FADD R3, R3, UR6 ;  /* 0x0000000603037e21 */ /* 0x000fc80008000000 */
[----:B------:R-:W-:-:S06]  /*1d50*/  FMUL R0, R0, R3 ;  /* 0x0000000300007220 */ /* 0x000fcc0000400000 */
[----:B------:R-:W0:Y:S02]  /*1d60*/  F2I.TRUNC.NTZ R0, R0 ;  /* 0x0000000000007305 */ /* 0x000e24000020f100 */
[----:B0-----:R-:W-:Y:S01]  /*1d70*/  R2UR UR7, R0 ;  /* 0x00000000000772ca */ /* 0x001fe200000e0000 */
[----:B------:R-:W-:-:S14]  /*1d80*/  BRA.U UP1, `(.L_x_21) ;  /* 0xffffffe101b87547 */ /* 0x000fdc000b83ffff */
[----:B------:R-:W-:Y:S05]  /*1d90*/  BRA `(.L_x_22) ;  /* 0x0000000000047947 */ /* 0x000fea0003800000 */
.L_x_0:
[----:B------:R-:W-:-:S05]  /*1da0*/  UMOV UR7, 0x1 ;  /* 0x0000000100077882 */ /* 0x000fca0000000000 */
.L_x_22:
[----:B------:R-:W0:Y:S01]  /*1db0*/  S2R R5, SR_TID.X ;  /* 0x0000000000057919 */ /* 0x000e220000002100 */
[----:B------:R-:W0:Y:S01]  /*1dc0*/  LDC.64 R2, c[0x0][0x380] ;  /* 0x0000e000ff027b82 */ /* 0x000e220000000a00 */
[----:B------:R-:W-:Y:S02]  /*1dd0*/  IMAD.U32 R7, RZ, RZ, UR7 ;  /* 0x00000007ff077e24 */ /* 0x000fe4000f8e00ff */
[----:B0-----:R-:W-:-:S05]  /*1de0*/  IMAD.WIDE R2, R5, 0x4, R2 ;  /* 0x0000000405027825 */ /* 0x001fca00078e0202 */
[----:B------:R-:W-:Y:S01]  /*1df0*/  STG.E desc[UR8][R2.64], R7 ;  /* 0x0000000702007986 */ /* 0x000fe2000c101908 */
[----:B------:R-:W-:Y:S05]  /*1e00*/  EXIT ;  /* 0x000000000000794d */ /* 0x000fea0003800000 */
        .weak           $__internal_0_$__cuda_sm20_rcp_rn_f32_slowpath
        .type           $__internal_0_$__cuda_sm20_rcp_rn_f32_slowpath,@function
        .size           $__internal_0_$__cuda_sm20_rcp_rn_f32_slowpath,(.L_x_54 - $__internal_0_$__cuda_sm20_rcp_rn_f32_slowpath)
$__internal_0_$__cuda_sm20_rcp_rn_f32_slowpath:
[----:B------:R-:W-:-:S05]  /*1e10*/  IMAD.SHL.U32 R3, R0, 0x2, RZ ;  /* 0x0000000200037824 */ /* 0x000fca00078e00ff */
[----:B------:R-:W-:-:S04]  /*1e20*/  SHF.R.U32.HI R3, RZ, 0x18, R3 ;  /* 0x00000018ff037819 */ /* 0x000fc80000011603 */
[----:B------:R-:W-:-:S13]  /*1e30*/  ISETP.NE.U32.AND P0, PT, R3, RZ, PT ;  /* 0x000000ff0300720c */ /* 0x000fda0003f05070 */
[----:B------:R-:W-:Y:S05]  /*1e40*/  @P0 BRA `(.L_x_23) ;  /* 0x00000000002c0947 */ /* 0x000fea0003800000 */
[----:B------:R-:W-:-:S05]  /*1e50*/  IMAD.SHL.U32 R3, R0, 0x2, RZ ;  /* 0x0000000200037824 */ /* 0x000fca00078e00ff */
[----:B------:R-:W-:-:S13]  /*1e60*/  ISETP.NE.AND P0, PT, R3, RZ, PT ;  /* 0x000000ff0300720c */ /* 0x000fda0003f05270 */
[----:B------:R2:W3:Y:S01]  /*1e70*/  @!P0 MUFU.RCP R3, R0 ;  /* 0x0000000000038308 */ /* 0x0004e20000001000 */
[----:B------:R-:W-:Y:S05]  /*1e80*/  @!P0 BRA `(.L_x_24) ;  /* 0x0000000000a48947 */ /* 0x000fea0003800000 */
[----:B------:R-:W-:-:S04]  /*1e90*/  FFMA R22, R0, 1.84467440737095516160e+19, RZ ;  /* 0x5f80000000167823 */ /* 0x000fc800000000ff */
[----:B---3--:R-:W2:Y:S02]  /*1ea0*/  MUFU.RCP R3, R22 ;  /* 0x0000001600037308 */ /* 0x008ea40000001000 */
[----:B--2---:R-:W-:-:S04]  /*1eb0*/  FFMA R0, R22, R3, -1 ;  /* 0xbf80000016007423 */ /* 0x004fc80000000003 */
[----:B------:R-:W-:-:S04]  /*1ec0*/  FADD.FTZ R0, -R0, -RZ ;  /* 0x800000ff00007221 */ /* 0x000fc80000010100 */
[----:B------:R-:W-:-:S04]  /*1ed0*/  FFMA R0, R3, R0, R3 ;  /* 0x0000000003007223 */ /* 0x000fc80000000003 */
[----:B------:R-:W-:Y:S01]  /*1ee0*/  FFMA R3, R0, 1.84467440737095516160e+19, RZ ;  /* 0x5f80000000037823 */ /* 0x000fe200000000ff */
[----:B------:R-:W-:Y:S06]  /*1ef0*/  BRA `(.L_x_24) ;  /* 0x0000000000887947 */ /* 0x000fec0003800000 */
.L_x_23:
[----:B------:R-:W-:-:S05]  /*1f00*/  VIADD R22, R3, 0xffffff03 ;  /* 0xffffff0303167836 */ /* 0x000fca0000000000 */
[----:B------:R-:W-:-:S13]  /*1f10*/  ISETP.GT.U32.AND P0, PT, R22, 0x1, PT ;  /* 0x000000011600780c */ /* 0x000fda0003f04070 */
[----:B------:R-:W-:Y:S05]  /*1f20*/  @P0 BRA `(.L_x_25) ;  /* 0x0000000000780947 */ /* 0x000fea0003800000 */
[----:B------:R-:W-:Y:S01]  /*1f30*/  LOP3.LUT R23, R0, 0x7fffff, RZ, 0xc0, !PT ;  /* 0x007fffff00177812 */ /* 0x000fe200078ec0ff */
[----:B------:R-:W-:-:S03]  /*1f40*/  IMAD.MOV.U32 R27, RZ, RZ, 0x3 ;  /* 0x00000003ff1b7424 */ /* 0x000fc600078e00ff */
[----:B------:R-:W-:-:S04]  /*1f50*/  LOP3.LUT R24, R23, 0x3f800000, RZ, 0xfc, !PT ;  /* 0x3f80000017187812 */ /* 0x000fc800078efcff */
[----:B------:R-:W0:Y:S02]  /*1f60*/  MUFU.RCP R23, R24 ;  /* 0x0000001800177308 */ /* 0x000e240000001000 */
[----:B0-----:R-:W-:-:S04]  /*1f70*/  FFMA R25, R24, R23, -1 ;  /* 0xbf80000018197423 */ /* 0x001fc80000000017 */
[----:B------:R-:W-:-:S04]  /*1f80*/  FADD.FTZ R26, -R25, -RZ ;  /* 0x800000ff191a7221 */ /* 0x000fc80000010100 */
[CCC-:B------:R-:W-:Y:S01]  /*1f90*/  FFMA.RM R25, R23.reuse, R26.reuse, R23.reuse ;  /* 0x0000001a17197223 */ /* 0x1c0fe20000004017 */
[----:B------:R-:W-:-:S04]  /*1fa0*/  FFMA.RP R26, R23, R26, R23 ;  /* 0x0000001a171a7223 */ /* 0x000fc80000008017 */
[C---:B------:R-:W-:Y:S02]  /*1fb0*/  LOP3.LUT R23, R25.reuse, 0x7fffff, RZ, 0xc0, !PT ;  /* 0x007fffff19177812 */ /* 0x040fe400078ec0ff */
[----:B------:R-:W-:Y:S02]  /*1fc0*/  FSETP.NEU.FTZ.AND P0, PT, R25, R26, PT ;  /* 0x0000001a1900720b */ /* 0x000fe40003f1d000 */
[----:B------:R-:W-:Y:S02]  /*1fd0*/  SHF.L.U32 R26, R27, R22, RZ ;  /* 0x000000161b1a7219 */ /* 0x000fe400000006ff */
[----:B------:R-:W-:Y:S02]  /*1fe0*/  LOP3.LUT R23, R23, 0x800000, RZ, 0xfc, !PT ;  /* 0x0080000017177812 */ /* 0x000fe400078efcff */
[----:B------:R-:W-:Y:S02]  /*1ff0*/  SEL R25, RZ, 0xffffffff, !P0 ;  /* 0xffffffffff197807 */ /* 0x000fe40004000000 */
[----:B------:R-:W-:-:S03]  /*2000*/  LOP3.LUT R27, R26, R23, RZ, 0xc0, !PT ;  /* 0x000000171a1b7212 */ /* 0x000fc600078ec0ff */
[----:B------:R-:W-:Y:S01]  /*2010*/  IMAD.MOV R25, RZ, RZ, -R25 ;  /* 0x000000ffff197224 */ /* 0x000fe200078e0a19 */
[----:B------:R-:W-:-:S04]  /*2020*/  SHF.R.U32.HI R27, RZ, R22, R27 ;  /* 0x00000016ff1b7219 */ /* 0x000fc8000001161b */
[----:B------:R-:W-:Y:S02]  /*2030*/  LOP3.LUT P1, RZ, R25, R22, R23, 0xf8, !PT ;  /* 0x0000001619ff7212 */ /* 0x000fe4000782f817 */
[C---:B------:R-:W-:Y:S02]  /*2040*/  LOP3.LUT P0, RZ, R27.reuse, 0x1, RZ, 0xc0, !PT ;  /* 0x000000011bff7812 */ /* 0x040fe4000780c0ff */
[----:B------:R-:W-:-:S04]  /*2050*/  LOP3.LUT P2, RZ, R27, 0x2, RZ, 0xc0, !PT ;  /* 0x000000021bff7812 */ /* 0x000fc8000784c0ff */
[----:B------:R-:W-:Y:S02]  /*2060*/  PLOP3.LUT P0, PT, P0, P1, P2, 0xe0, 0x0 ;  /* 0x000000000000781c */ /* 0x000fe40000703c20 */
[----:B------:R-:W-:Y:S02]  /*2070*/  LOP3.LUT P1, RZ, R0, 0x7fffff, RZ, 0xc0, !PT ;  /* 0x007fffff00ff7812 */ /* 0x000fe4000782c0ff */
[----:B------:R-:W-:-:S05]  /*2080*/  SEL R22, RZ, 0x1, !P0 ;  /* 0x00000001ff167807 */ /* 0x000fca0004000000 */
[----:B------:R-:W-:-:S05]  /*2090*/  IMAD.MOV R22, RZ, RZ, -R22 ;  /* 0x000000ffff167224 */ /* 0x000fca00078e0a16 */
[----:B------:R-:W-:Y:S01]  /*20a0*/  ISETP.GE.AND P0, PT, R22, RZ, PT ;  /* 0x000000ff1600720c */ /* 0x000fe20003f06270 */
[----:B------:R-:W-:-:S05]  /*20b0*/  VIADD R22, R3, 0xffffff04 ;  /* 0xffffff0403167836 */ /* 0x000fca0000000000 */
[----:B------:R-:W-:-:S07]  /*20c0*/  SHF.R.U32.HI R3, RZ, R22, R23 ;  /* 0x00000016ff037219 */ /* 0x000fce0000011617 */
[----:B------:R-:W-:-:S04]  /*20d0*/  @!P0 VIADD R3, R3, 0x1 ;  /* 0x0000000103038836 */ /* 0x000fc80000000000 */
[----:B------:R-:W-:-:S05]  /*20e0*/  @!P1 IMAD.SHL.U32 R3, R3, 0x2, RZ ;  /* 0x0000000203039824 */ /* 0x000fca00078e00ff */
[----:B------:R-:W-:Y:S01]  /*20f0*/  LOP3.LUT R3, R3, 0x80000000, R0, 0xf8, !PT ;  /* 0x8000000003037812 */ /* 0x000fe200078ef800 */
[----:B------:R-:W-:Y:S06]  /*2100*/  BRA `(.L_x_24) ;  /* 0x0000000000047947 */ /* 0x000fec0003800000 */
.L_x_25:
[----:B------:R0:W1:Y:S02]  /*2110*/  MUFU.RCP R3, R0 ;  /* 0x0000000000037308 */ /* 0x0000640000001000 */
.L_x_24:
[----:B0123--:R-:W-:Y:S02]  /*2120*/  IMAD.MOV.U32 R0, RZ, RZ, R3 ;  /* 0x000000ffff007224 */ /* 0x00ffe400078e0003 */
[----:B------:R-:W-:-:S04]  /*2130*/  IMAD.MOV.U32 R3, RZ, RZ, 0x0 ;  /* 0x00000000ff037424 */ /* 0x000fc800078e00ff */
[----:B------:R-:W-:Y:S05]  /*2140*/  RET.REL.NODEC R2 `(_Z18mystreaming_kernelPii) ;  /* 0xffffffdc02ac7950 */ /* 0x000fea0003c3ffff */
.L_x_26:
[----:B------:R-:W-:-:S00]  /*2150*/  BRA `(.L_x_26) ;  /* 0xfffffffc00fc7947 */ /* 0x000fc0000383ffff */
[----:B------:R-:W-:-:S00]  /*2160*/  NOP ;  /* 0x0000000000007918 */ /* 0x000fc00000000000 */
        /* <DEDUP_REMOVED lines=9> */
.L_x_54:


//--------------------- .text._Z15myfriend_kernelPii --------------------------
	.section	.text._Z15myfriend_kernelPii,"ax",@progbits
	.align	128
.text._Z15myfriend_kernelPii:
        .type           _Z15myfriend_kernelPii,@function
        .size           _Z15myfriend_kernelPii,(.L_x_56 - _Z15myfriend_kernelPii)
        .other          _Z15myfriend_kernelPii,@"STO_CUDA_ENTRY STV_DEFAULT"
_Z15myfriend_kernelPii:
[----:B------:R-:W-:Y:S01]  /*0000*/  LDC R1, c[0x0][0x37c] ;  /* 0x0000df00ff017b82 */ /* 0x000fe20000000800 */
[----:B------:R-:W0:Y:S01]  /*0010*/  LDCU UR4, c[0x0][0x388] ;  /* 0x00007100ff0477ac */ /* 0x000e220008000800 */
[----:B------:R-:W1:Y:S01]  /*0020*/  LDCU.64 UR8, c[0x0][0x358] ;  /* 0x00006b00ff0877ac */ /* 0x000e620008000a00 */
[----:B0-----:R-:W-:-:S09]  /*0030*/  UISETP.GT.AND UP0, UPT, UR4, URZ, UPT ;  /* 0x000000ff0400728c */ /* 0x001fd2000bf04270 */
[----:B-1----:R-:W-:Y:S05]  /*0040*/  BRA.U !UP0, `(.L_x_27) ;  /* 0x0000001d08547547 */ /* 0x002fea000b800000 */
[----:B------:R-:W-:Y:S01]  /*0050*/  UMOV UR4, URZ ;  /* 0x000000ff00047c82 */ /* 0x000fe20008000000 */
[----:B------:R-:W-:-:S05]  /*0060*/  UMOV UR7, 0x1 ;  /* 0x0000000100077882 */ /* 0x000fca0000000000 */
.L_x_48:
        /* <DEDUP_REMOVED lines=24> */
.L_x_30:
        /* <DEDUP_REMOVED lines=132> */
.L_x_31:
        /* <DEDUP_REMOVED lines=23> */
.L_x_33:
[----:B------:R-:W-:Y:S01]  /*0ba0*/  SHF.L.U32.HI R21, R22, 0x1, R21 ;  /* 0x0000000116157819 */ /* 0x000fe20000010615 */
[----:B------:R-:W-:Y:S01]  /*0bb0*/  VIADD R20, R20, 0xffffffff ;  /* 0xffffffff14147836 */ /* 0x000fe20000000000 */
[----:B------:R-:W-:Y:S02]  /*0bc0*/  SHF.L.U32 R22, R22, 0x1, RZ ;  /* 0x0000000116167819 */ /* 0x000fe400000006ff */
[----:B------:R-:W-:-:S13]  /*0bd0*/  ISETP.GT.AND P0, PT, R21, RZ, PT ;  /* 0x000000ff1500720c */ /* 0x000fda0003f04270 */
[----:B------:R-:W-:Y:S05]  /*0be0*/  @P0 BRA `(.L_x_33) ;  /* 0xfffffffc00ec0947 */ /* 0x000fea000383ffff */
[----:B------:R-:W-:Y:S05]  /*0bf0*/  BRA `(.L_x_34) ;  /* 0x0000000000047947 */ /* 0x000fea0003800000 */
.L_x_32:
[----:B------:R-:W-:-:S07]  /*0c00*/  IMAD.MOV.U32 R20, RZ, RZ, RZ ;  /* 0x000000ffff147224 */ /* 0x000fce00078e00ff */
.L_x_34:
        /* <DEDUP_REMOVED lines=17> */
.L_x_29:
[----:B------:R-:W-:-:S06]  /*0d20*/  FMUL R19, R0, 0.63661974668502807617 ;  /* 0x3f22f98300137820 */ /* 0x000fcc0000400000 */
[----:B------:R-:W0:Y:S02]  /*0d30*/  F2I.NTZ R19, R19 ;  /* 0x0000001300137305 */ /* 0x000e240000203100 */
[----:B0-----:R-:W-:-:S05]  /*0d40*/  I2FP.F32.S32 R3, R19 ;  /* 0x0000001300037245 */ /* 0x001fca0000201400 */
[----:B------:R-:W-:-:S04]  /*0d50*/  FFMA R2, -R3, 1.5703125, R0 ;  /* 0x3fc9000003027823 */ /* 0x000fc80000000100 */
[----:B------:R-:W-:-:S04]  /*0d60*/  FFMA R2, -R3, 0.00048382673412561416626, R2 ;  /* 0x39fdaa2003027823 */ /* 0x000fc80000000102 */
[----:B------:R-:W-:-:S07]  /*0d70*/  FFMA R2, -R3, 6.0771006282767103812e-11, R2 ;  /* 0x2e85a30903027823 */ /* 0x000fce0000000102 */
.L_x_35:
        /* <DEDUP_REMOVED lines=14> */
.L_x_28:
        /* <DEDUP_REMOVED lines=14> */
.L_x_38:
        /* <DEDUP_REMOVED lines=133> */
.L_x_39:
        /* <DEDUP_REMOVED lines=23> */
.L_x_41:
[C---:B------:R-:W-:Y:S01]  /*1900*/  SHF.L.U32.HI R20, R21.reuse, 0x1, R20 ;  /* 0x0000000115147819 */ /* 0x040fe20000010614 */
[----:B------:R-:W-:Y:S02]  /*1910*/  VIADD R0, R0, 0xffffffff ;  /* 0xffffffff00007836 */ /* 0x000fe40000000000 */
[----:B------:R-:W-:Y:S01]  /*1920*/  IMAD.SHL.U32 R21, R21, 0x2, RZ ;  /* 0x0000000215157824 */ /* 0x000fe200078e00ff */
[----:B------:R-:W-:-:S13]  /*1930*/  ISETP.GT.AND P0, PT, R20, RZ, PT ;  /* 0x000000ff1400720c */ /* 0x000fda0003f04270 */
[----:B------:R-:W-:Y:S05]  /*1940*/  @P0 BRA `(.L_x_41) ;  /* 0xfffffffc00ec0947 */ /* 0x000fea000383ffff */
[----:B------:R-:W-:Y:S05]  /*1950*/  BRA `(.L_x_42) ;  /* 0x0000000000047947 */ /* 0x000fea0003800000 */
.L_x_40:
[----:B------:R-:W-:-:S07]  /*1960*/  HFMA2 R0, -RZ, RZ, 0, 0 ;  /* 0x00000000ff007431 */ /* 0x000fce00000001ff */
.L_x_42:
        /* <DEDUP_REMOVED lines=17> */
.L_x_37:
[----:B------:R-:W-:-:S06]  /*1a80*/  FMUL R7, R0, 0.63661974668502807617 ;  /* 0x3f22f98300077820 */ /* 0x000fcc0000400000 */
[----:B------:R-:W0:Y:S02]  /*1a90*/  F2I.NTZ R7, R7 ;  /* 0x0000000700077305 */ /* 0x000e240000203100 */
[----:B0-----:R-:W-:-:S05]  /*1aa0*/  I2FP.F32.S32 R19, R7 ;  /* 0x0000000700137245 */ /* 0x001fca0000201400 */
[----:B------:R-:W-:-:S04]  /*1ab0*/  FFMA R0, -R19, 1.5703125, R0 ;  /* 0x3fc9000013007823 */ /* 0x000fc80000000100 */
[----:B------:R-:W-:-:S04]  /*1ac0*/  FFMA R0, -R19, 0.00048382673412561416626, R0 ;  /* 0x39fdaa2013007823 */ /* 0x000fc80000000100 */
[----:B------:R-:W-:-:S07]  /*1ad0*/  FFMA R19, -R19, 6.0771006282767103812e-11, R0 ;  /* 0x2e85a30913137823 */ /* 0x000fce0000000100 */
.L_x_43:
        /* <DEDUP_REMOVED lines=10> */
[----:B------:R-:W-:Y:S05]  /*1b80*/  CALL.REL.NOINC `($__internal_1_$__cuda_sm20_rcp_rn_f32_slowpath) ;  /* 0x0000000000a07944 */ /* 0x000fea0003c00000 */
[----:B------:R-:W-:Y:S05]  /*1b90*/  BRA `(.L_x_45) ;  /* 0x0000000000107947 */ /* 0x000fea0003800000 */
.L_x_44:
[----:B------:R-:W0:Y:S02]  /*1ba0*/  MUFU.RCP R0, R23 ;  /* 0x0000001700007308 */ /* 0x000e240000001000 */
[----:B0-----:R-:W-:-:S04]  /*1bb0*/  FFMA R2, R23, R0, -1 ;  /* 0xbf80000017027423 */ /* 0x001fc80000000000 */
[----:B------:R-:W-:-:S04]  /*1bc0*/  FADD.FTZ R3, -R2, -RZ ;  /* 0x800000ff02037221 */ /* 0x000fc80000010100 */
[----:B------:R-:W-:-:S07]  /*1bd0*/  FFMA R0, R0, R3, R0 ;  /* 0x0000000300007223 */ /* 0x000fce0000000000 */
.L_x_45:
        /* <DEDUP_REMOVED lines=11> */
.L_x_46:
[----:B------:R-:W0:Y:S02]  /*1c90*/  MUFU.RCP R0, R19 ;  /* 0x0000001300007308 */ /* 0x000e240000001000 */
[----:B0-----:R-:W-:-:S04]  /*1ca0*/  FFMA R2, R19, R0, -1 ;  /* 0xbf80000013027423 */ /* 0x001fc80000000000 */
[----:B------:R-:W-:-:S04]  /*1cb0*/  FADD.FTZ R3, -R2, -RZ ;  /* 0x800000ff02037221 */ /* 0x000fc80000010100 */
[----:B------:R-:W-:-:S07]  /*1cc0*/  FFMA R0, R0, R3, R0 ;  /* 0x0000000300007223 */ /* 0x000fce0000000000 */
.L_x_47:
[----:B------:R-:W-:-:S05]  /*1cd0*/  LOP3.LUT R7, R7, 0x1, RZ, 0xc0, !PT ;  /* 0x0000000107077812 */ /* 0x000fca00078ec0ff */
[----:B------:R-:W-:-:S05]  /*1ce0*/  IMAD.MOV R7, RZ, RZ, -R7 ;  /* 0x000000ffff077224 */ /* 0x000fca00078e0a07 */
[----:B------:R-:W-:-:S04]  /*1cf0*/  ISETP.GE.AND P0, PT, R7, RZ, PT ;  /* 0x000000ff0700720c */ /* 0x000fc80003f06270 */
[----:B------:R-:W-:-:S04]  /*1d00*/  FSEL R0, R19, -R0, P0 ;  /* 0x8000000013007208 */ /* 0x000fc80000000000 */
[----:B------:R-:W-:-:S15]  /*1d10*/  R2UR UR5, R0 ;  /* 0x00000000000572ca */ /* 0x000fde00000e0000 */
.L_x_36:
        /* <DEDUP_REMOVED lines=8> */
.L_x_27:
[----:B------:R-:W-:-:S05]  /*1da0*/  UMOV UR7, 0x1 ;  /* 0x0000000100077882 */ /* 0x000fca0000000000 */
.L_x_49:
[----:B------:R-:W0:Y:S01]  /*1db0*/  S2R R5, SR_TID.X ;  /* 0x0000000000057919 */ /* 0x000e220000002100 */
[----:B------:R-:W0:Y:S01]  /*1dc0*/  LDC.64 R2, c[0x0][0x380] ;  /* 0x0000e000ff027b82 */ /* 0x000e220000000a00 */
[----:B------:R-:W-:Y:S02]  /*1dd0*/  IMAD.U32 R7, RZ, RZ, UR7 ;  /* 0x00000007ff077e24 */ /* 0x000fe4000f8e00ff */
[----:B0-----:R-:W-:-:S05]  /*1de0*/  IMAD.WIDE R2, R5, 0x4, R2 ;  /* 0x0000000405027825 */ /* 0x001fca00078e0202 */
[----:B------:R-:W-:Y:S01]  /*1df0*/  STG.E desc[UR8][R2.64], R7 ;  /* 0x0000000702007986 */ /* 0x000fe2000c101908 */
[----:B------:R-:W-:Y:S05]  /*1e00*/  EXIT ;  /* 0x000000000000794d */ /* 0x000fea0003800000 */
        .weak           $__internal_1_$__cuda_sm20_rcp_rn_f32_slowpath
        .type           $__internal_1_$__cuda_sm20_rcp_rn_f32_slowpath,@function
        .size           $__internal_1_$__cuda_sm20_rcp_rn_f32_slowpath,(.L_x_56 - $__internal_1_$__cuda_sm20_rcp_rn_f32_slowpath)
$__internal_1_$__cuda_sm20_rcp_rn_f32_slowpath:
        /* <DEDUP_REMOVED lines=15> */
.L_x_50:
        /* <DEDUP_REMOVED lines=33> */
.L_x_52:
[----:B------:R0:W1:Y:S02]  /*2110*/  MUFU.RCP R3, R0 ;  /* 0x0000000000037308 */ /* 0x0000640000001000 */
.L_x_51:
[----:B0123--:R-:W-:Y:S02]  /*2120*/  IMAD.MOV.U32 R0, RZ, RZ, R3 ;  /* 0x000000ffff007224 */ /* 0x00ffe400078e0003 */
[----:B------:R-:W-:-:S04]  /*2130*/  IMAD.MOV.U32 R3, RZ, RZ, 0x0 ;  /* 0x00000000ff037424 */ /* 0x000fc800078e00ff */
[----:B------:R-:W-:Y:S05]  /*2140*/  RET.REL.NODEC R2 `(_Z15myfriend_kernelPii) ;  /* 0xffffffdc02ac7950 */ /* 0x000fea0003c3ffff */
.L_x_53:
        /* <DEDUP_REMOVED lines=11> */
.L_x_56:


//--------------------- .nv.shared.reserved.0     --------------------------
	.section	.nv.shared.reserved.0,"aw",@nobits
	.weak		__nv_reservedSMEM_offset_0_alias
	.size		__nv_reservedSMEM_offset_0_alias, 0, 64
	.other		__nv_reservedSMEM_offset_0_alias,@"STO_CUDA_RESERVED_SHARED STV_DEFAULT"
__nv_reservedSMEM_offset_0_alias:
	.zero		0
	.zero		64


//--------------------- .nv.constant0._Z18mystreaming_kernelPii --------------------------
	.section	.nv.constant0._Z18mystreaming_kernelPii,"a",@progbits
	.sectionflags	@""
	.align	4
.nv.constant0._Z18mystreaming_kernelPii:
	.zero		908


//--------------------- .nv.constant0._Z15myfriend_kernelPii --------------------------
	.section	.nv.constant0._Z15myfriend_kernelPii,"a",@progbits
	.sectionflags	@""
	.align	4
.nv.constant0._Z15myfriend_kernelPii:
	.zero		908


//--------------------- SYMBOLS --------------------------

	.type		.nv.reservedSmem.offset0,@object
	.size		.nv.reservedSmem.offset0,0x4
